//
// Generated by NVIDIA NVVM Compiler
//
// Compiler Build ID: CL-36424714
// Cuda compilation tools, release 13.0, V13.0.88
// Based on NVVM 20.0.0
//

.version 9.0
.target sm_100
.address_size 64

	// .globl	_Z10meanKerneliiPfS_

.visible .entry _Z10meanKerneliiPfS_(
	.param .u32 _Z10meanKerneliiPfS__param_0,
	.param .u32 _Z10meanKerneliiPfS__param_1,
	.param .u64 .ptr .align 1 _Z10meanKerneliiPfS__param_2,
	.param .u64 .ptr .align 1 _Z10meanKerneliiPfS__param_3
)
{
	.reg .pred 	%p<16>;
	.reg .b32 	%r<37>;
	.reg .b32 	%f<88>;
	.reg .b64 	%rd<36>;

	ld.param.u32 	%r23, [_Z10meanKerneliiPfS__param_0];
	ld.param.u32 	%r24, [_Z10meanKerneliiPfS__param_1];
	ld.param.u64 	%rd8, [_Z10meanKerneliiPfS__param_2];
	ld.param.u64 	%rd9, [_Z10meanKerneliiPfS__param_3];
	cvta.to.global.u64 	%rd1, %rd8;
	cvta.to.global.u64 	%rd2, %rd9;
	mov.u32 	%r1, %tid.x;
	setp.lt.s32 	%p1, %r24, 1;
	@%p1 bra 	$L__BB0_21;
	setp.lt.s32 	%p2, %r23, 1;
	cvt.rn.f32.s32 	%f1, %r23;
	@%p2 bra 	$L__BB0_18;
	and.b32  	%r2, %r23, 15;
	add.s32 	%r3, %r2, -1;
	and.b32  	%r4, %r23, 7;
	add.s32 	%r5, %r4, -1;
	and.b32  	%r6, %r23, 2147483632;
	and.b32  	%r7, %r23, 3;
	neg.s32 	%r8, %r6;
	add.s64 	%rd3, %rd1, 32;
	mov.b32 	%r31, 0;
$L__BB0_3:
	add.s32 	%r10, %r31, %r1;
	setp.lt.s32 	%p5, %r10, %r24;
	@%p5 bra 	$L__BB0_4;
	bra.uni 	$L__BB0_21;
$L__BB0_4:
	setp.lt.u32 	%p6, %r23, 16;
	mul.lo.s32 	%r13, %r10, %r23;
	mov.f32 	%f87, 0f00000000;
	mov.b32 	%r34, 0;
	@%p6 bra 	$L__BB0_7;
	mul.wide.u32 	%rd12, %r13, 4;
	add.s64 	%rd35, %rd3, %rd12;
	mov.f32 	%f87, 0f00000000;
	mov.u32 	%r32, %r8;
$L__BB0_6:
	.pragma "nounroll";
	ld.global.f32 	%f21, [%rd35+-32];
	add.f32 	%f22, %f87, %f21;
	ld.global.f32 	%f23, [%rd35+-28];
	add.f32 	%f24, %f22, %f23;
	ld.global.f32 	%f25, [%rd35+-24];
	add.f32 	%f26, %f24, %f25;
	ld.global.f32 	%f27, [%rd35+-20];
	add.f32 	%f28, %f26, %f27;
	ld.global.f32 	%f29, [%rd35+-16];
	add.f32 	%f30, %f28, %f29;
	ld.global.f32 	%f31, [%rd35+-12];
	add.f32 	%f32, %f30, %f31;
	ld.global.f32 	%f33, [%rd35+-8];
	add.f32 	%f34, %f32, %f33;
	ld.global.f32 	%f35, [%rd35+-4];
	add.f32 	%f36, %f34, %f35;
	ld.global.f32 	%f37, [%rd35];
	add.f32 	%f38, %f36, %f37;
	ld.global.f32 	%f39, [%rd35+4];
	add.f32 	%f40, %f38, %f39;
	ld.global.f32 	%f41, [%rd35+8];
	add.f32 	%f42, %f40, %f41;
	ld.global.f32 	%f43, [%rd35+12];
	add.f32 	%f44, %f42, %f43;
	ld.global.f32 	%f45, [%rd35+16];
	add.f32 	%f46, %f44, %f45;
	ld.global.f32 	%f47, [%rd35+20];
	add.f32 	%f48, %f46, %f47;
	ld.global.f32 	%f49, [%rd35+24];
	add.f32 	%f50, %f48, %f49;
	ld.global.f32 	%f51, [%rd35+28];
	add.f32 	%f87, %f50, %f51;
	add.s32 	%r32, %r32, 16;
	add.s64 	%rd35, %rd35, 64;
	setp.eq.s32 	%p7, %r32, 0;
	mov.u32 	%r34, %r6;
	@%p7 bra 	$L__BB0_7;
	bra.uni 	$L__BB0_6;
$L__BB0_7:
	setp.eq.s32 	%p8, %r2, 0;
	@%p8 bra 	$L__BB0_17;
	setp.lt.u32 	%p9, %r3, 7;
	@%p9 bra 	$L__BB0_10;
	add.s32 	%r28, %r34, %r13;
	mul.wide.u32 	%rd13, %r28, 4;
	add.s64 	%rd14, %rd1, %rd13;
	ld.global.f32 	%f53, [%rd14];
	add.f32 	%f54, %f87, %f53;
	cvt.u64.u32 	%rd15, %r13;
	cvt.u64.u32 	%rd16, %r34;
	add.s64 	%rd17, %rd16, %rd15;
	shl.b64 	%rd18, %rd17, 2;
	add.s64 	%rd19, %rd1, %rd18;
	ld.global.f32 	%f55, [%rd19+4];
	add.f32 	%f56, %f54, %f55;
	ld.global.f32 	%f57, [%rd19+8];
	add.f32 	%f58, %f56, %f57;
	ld.global.f32 	%f59, [%rd19+12];
	add.f32 	%f60, %f58, %f59;
	ld.global.f32 	%f61, [%rd19+16];
	add.f32 	%f62, %f60, %f61;
	ld.global.f32 	%f63, [%rd19+20];
	add.f32 	%f64, %f62, %f63;
	ld.global.f32 	%f65, [%rd19+24];
	add.f32 	%f66, %f64, %f65;
	ld.global.f32 	%f67, [%rd19+28];
	add.f32 	%f87, %f66, %f67;
	add.s32 	%r34, %r34, 8;
$L__BB0_10:
	setp.eq.s32 	%p10, %r4, 0;
	@%p10 bra 	$L__BB0_17;
	setp.lt.u32 	%p11, %r5, 3;
	@%p11 bra 	$L__BB0_13;
	add.s32 	%r29, %r34, %r13;
	mul.wide.u32 	%rd20, %r29, 4;
	add.s64 	%rd21, %rd1, %rd20;
	ld.global.f32 	%f69, [%rd21];
	add.f32 	%f70, %f87, %f69;
	cvt.u64.u32 	%rd22, %r13;
	cvt.u64.u32 	%rd23, %r34;
	add.s64 	%rd24, %rd23, %rd22;
	shl.b64 	%rd25, %rd24, 2;
	add.s64 	%rd26, %rd1, %rd25;
	ld.global.f32 	%f71, [%rd26+4];
	add.f32 	%f72, %f70, %f71;
	ld.global.f32 	%f73, [%rd26+8];
	add.f32 	%f74, %f72, %f73;
	ld.global.f32 	%f75, [%rd26+12];
	add.f32 	%f87, %f74, %f75;
	add.s32 	%r34, %r34, 4;
$L__BB0_13:
	setp.eq.s32 	%p12, %r7, 0;
	@%p12 bra 	$L__BB0_17;
	setp.eq.s32 	%p13, %r7, 1;
	add.s32 	%r30, %r34, %r13;
	mul.wide.u32 	%rd27, %r30, 4;
	add.s64 	%rd28, %rd1, %rd27;
	ld.global.f32 	%f76, [%rd28];
	add.f32 	%f87, %f87, %f76;
	@%p13 bra 	$L__BB0_17;
	setp.eq.s32 	%p14, %r7, 2;
	cvt.u64.u32 	%rd29, %r13;
	cvt.u64.u32 	%rd30, %r34;
	add.s64 	%rd31, %rd30, %rd29;
	shl.b64 	%rd32, %rd31, 2;
	add.s64 	%rd7, %rd1, %rd32;
	ld.global.f32 	%f77, [%rd7+4];
	add.f32 	%f87, %f87, %f77;
	@%p14 bra 	$L__BB0_17;
	ld.global.f32 	%f78, [%rd7+8];
	add.f32 	%f87, %f87, %f78;
$L__BB0_17:
	div.rn.f32 	%f79, %f87, %f1;
	mul.wide.u32 	%rd33, %r10, 4;
	add.s64 	%rd34, %rd2, %rd33;
	st.global.f32 	[%rd34], %f79;
	add.s32 	%r31, %r31, 256;
	setp.lt.s32 	%p15, %r31, %r24;
	@%p15 bra 	$L__BB0_3;
	bra.uni 	$L__BB0_21;
$L__BB0_18:
	mov.f32 	%f17, 0f00000000;
	div.rn.f32 	%f16, %f17, %f1;
	mov.b32 	%r36, 0;
$L__BB0_19:
	add.s32 	%r21, %r36, %r1;
	setp.ge.s32 	%p3, %r21, %r24;
	@%p3 bra 	$L__BB0_21;
	mul.wide.u32 	%rd10, %r21, 4;
	add.s64 	%rd11, %rd2, %rd10;
	st.global.f32 	[%rd11], %f16;
	add.s32 	%r36, %r36, 256;
	setp.lt.s32 	%p4, %r36, %r24;
	@%p4 bra 	$L__BB0_19;
$L__BB0_21:
	ret;

}
	// .globl	_Z16differenceKerneliiPfS_S_
.visible .entry _Z16differenceKerneliiPfS_S_(
	.param .u32 _Z16differenceKerneliiPfS_S__param_0,
	.param .u32 _Z16differenceKerneliiPfS_S__param_1,
	.param .u64 .ptr .align 1 _Z16differenceKerneliiPfS_S__param_2,
	.param .u64 .ptr .align 1 _Z16differenceKerneliiPfS_S__param_3,
	.param .u64 .ptr .align 1 _Z16differenceKerneliiPfS_S__param_4
)
{
	.reg .pred 	%p<10>;
	.reg .b32 	%r<18>;
	.reg .b32 	%f<4>;
	.reg .b64 	%rd<12>;

	ld.param.u32 	%r10, [_Z16differenceKerneliiPfS_S__param_0];
	ld.param.u32 	%r11, [_Z16differenceKerneliiPfS_S__param_1];
	ld.param.u64 	%rd5, [_Z16differenceKerneliiPfS_S__param_2];
	ld.param.u64 	%rd6, [_Z16differenceKerneliiPfS_S__param_3];
	ld.param.u64 	%rd7, [_Z16differenceKerneliiPfS_S__param_4];
	min.s32 	%r12, %r11, %r10;
	setp.lt.s32 	%p1, %r12, 1;
	@%p1 bra 	$L__BB1_8;
	mov.u32 	%r1, %ctaid.y;
	mov.u32 	%r2, %tid.x;
	cvta.to.global.u64 	%rd1, %rd5;
	cvta.to.global.u64 	%rd2, %rd6;
	cvta.to.global.u64 	%rd3, %rd7;
	mov.b32 	%r16, 0;
$L__BB1_2:
	add.s32 	%r4, %r16, %r1;
	mul.lo.s32 	%r5, %r4, %r10;
	mul.wide.u32 	%rd8, %r4, 4;
	add.s64 	%rd4, %rd2, %rd8;
	mov.b32 	%r17, 0;
$L__BB1_3:
	setp.ge.s32 	%p2, %r4, %r11;
	add.s32 	%r7, %r17, %r2;
	setp.ge.s32 	%p3, %r7, %r10;
	and.pred  	%p4, %p3, %p2;
	@%p4 bra 	$L__BB1_8;
	setp.ge.s32 	%p5, %r7, %r10;
	setp.ge.s32 	%p6, %r4, %r11;
	or.pred  	%p7, %p5, %p6;
	@%p7 bra 	$L__BB1_6;
	add.s32 	%r15, %r7, %r5;
	mul.wide.u32 	%rd9, %r15, 4;
	add.s64 	%rd10, %rd1, %rd9;
	ld.global.f32 	%f1, [%rd10];
	ld.global.f32 	%f2, [%rd4];
	sub.f32 	%f3, %f1, %f2;
	add.s64 	%rd11, %rd3, %rd9;
	st.global.f32 	[%rd11], %f3;
$L__BB1_6:
	add.s32 	%r17, %r17, 256;
	setp.lt.s32 	%p8, %r17, %r10;
	@%p8 bra 	$L__BB1_3;
	add.s32 	%r16, %r16, 256;
	setp.lt.s32 	%p9, %r16, %r11;
	@%p9 bra 	$L__BB1_2;
$L__BB1_8:
	ret;

}
	// .globl	_Z17correlationKerneliiPfS_
.visible .entry _Z17correlationKerneliiPfS_(
	.param .u32 _Z17correlationKerneliiPfS__param_0,
	.param .u32 _Z17correlationKerneliiPfS__param_1,
	.param .u64 .ptr .align 1 _Z17correlationKerneliiPfS__param_2,
	.param .u64 .ptr .align 1 _Z17correlationKerneliiPfS__param_3
)
{
	.reg .pred 	%p<20>;
	.reg .b32 	%r<67>;
	.reg .b32 	%f<115>;
	.reg .b64 	%rd<80>;

	ld.param.u32 	%r29, [_Z17correlationKerneliiPfS__param_0];
	ld.param.u32 	%r30, [_Z17correlationKerneliiPfS__param_1];
	ld.param.u64 	%rd8, [_Z17correlationKerneliiPfS__param_2];
	ld.param.u64 	%rd9, [_Z17correlationKerneliiPfS__param_3];
	cvta.to.global.u64 	%rd1, %rd8;
	cvta.to.global.u64 	%rd2, %rd9;
	min.s32 	%r31, %r30, %r29;
	setp.lt.s32 	%p1, %r31, 1;
	@%p1 bra 	$L__BB2_3;
	and.b32  	%r1, %r29, 15;
	add.s32 	%r2, %r1, -1;
	and.b32  	%r3, %r29, 7;
	add.s32 	%r4, %r3, -1;
	and.b32  	%r5, %r29, 3;
	and.b32  	%r6, %r29, 2147483632;
	and.b32  	%r7, %r29, 2147483640;
	and.b32  	%r8, %r29, 1;
	neg.s32 	%r9, %r6;
	add.s64 	%rd3, %rd2, 32;
	mov.b32 	%r58, 0;
	mov.u32 	%r10, %tid.x;
$L__BB2_2:
	add.s32 	%r12, %r58, %r10;
	setp.lt.s32 	%p2, %r12, %r30;
	@%p2 bra 	$L__BB2_14;
$L__BB2_3:
	ret;
$L__BB2_4:
	.pragma "nounroll";
	add.s32 	%r39, %r60, %r23;
	mul.wide.u32 	%rd31, %r39, 4;
	add.s64 	%rd32, %rd2, %rd31;
	ld.global.f32 	%f77, [%rd32];
	div.rn.f32 	%f78, %f77, %f15;
	mad.lo.s32 	%r40, %r60, %r30, %r12;
	mul.wide.u32 	%rd33, %r40, 4;
	add.s64 	%rd34, %rd1, %rd33;
	st.global.f32 	[%rd34], %f78;
	ld.global.f32 	%f79, [%rd32+4];
	div.rn.f32 	%f80, %f79, %f15;
	add.s32 	%r41, %r40, %r30;
	mul.wide.u32 	%rd35, %r41, 4;
	add.s64 	%rd36, %rd1, %rd35;
	st.global.f32 	[%rd36], %f80;
	ld.global.f32 	%f81, [%rd32+8];
	div.rn.f32 	%f82, %f81, %f15;
	add.s32 	%r42, %r41, %r30;
	mul.wide.u32 	%rd37, %r42, 4;
	add.s64 	%rd38, %rd1, %rd37;
	st.global.f32 	[%rd38], %f82;
	ld.global.f32 	%f83, [%rd32+12];
	div.rn.f32 	%f84, %f83, %f15;
	add.s32 	%r43, %r42, %r30;
	mul.wide.u32 	%rd39, %r43, 4;
	add.s64 	%rd40, %rd1, %rd39;
	st.global.f32 	[%rd40], %f84;
	ld.global.f32 	%f85, [%rd32+16];
	div.rn.f32 	%f86, %f85, %f15;
	add.s32 	%r44, %r43, %r30;
	mul.wide.u32 	%rd41, %r44, 4;
	add.s64 	%rd42, %rd1, %rd41;
	st.global.f32 	[%rd42], %f86;
	ld.global.f32 	%f87, [%rd32+20];
	div.rn.f32 	%f88, %f87, %f15;
	add.s32 	%r45, %r44, %r30;
	mul.wide.u32 	%rd43, %r45, 4;
	add.s64 	%rd44, %rd1, %rd43;
	st.global.f32 	[%rd44], %f88;
	ld.global.f32 	%f89, [%rd32+24];
	div.rn.f32 	%f90, %f89, %f15;
	add.s32 	%r46, %r45, %r30;
	mul.wide.u32 	%rd45, %r46, 4;
	add.s64 	%rd46, %rd1, %rd45;
	st.global.f32 	[%rd46], %f90;
	ld.global.f32 	%f91, [%rd32+28];
	div.rn.f32 	%f92, %f91, %f15;
	add.s32 	%r47, %r46, %r30;
	mul.wide.u32 	%rd47, %r47, 4;
	add.s64 	%rd48, %rd1, %rd47;
	st.global.f32 	[%rd48], %f92;
	add.s32 	%r60, %r60, 8;
	setp.ne.s32 	%p13, %r60, %r7;
	mov.u32 	%r62, %r7;
	@%p13 bra 	$L__BB2_4;
$L__BB2_5:
	setp.eq.s32 	%p14, %r3, 0;
	@%p14 bra 	$L__BB2_13;
	setp.lt.u32 	%p15, %r4, 3;
	@%p15 bra 	$L__BB2_8;
	add.s32 	%r48, %r62, %r23;
	mul.wide.u32 	%rd49, %r48, 4;
	add.s64 	%rd50, %rd2, %rd49;
	ld.global.f32 	%f93, [%rd50];
	div.rn.f32 	%f94, %f93, %f15;
	mad.lo.s32 	%r49, %r62, %r30, %r12;
	mul.wide.u32 	%rd51, %r49, 4;
	add.s64 	%rd52, %rd1, %rd51;
	st.global.f32 	[%rd52], %f94;
	cvt.u64.u32 	%rd53, %r23;
	cvt.u64.u32 	%rd54, %r62;
	add.s64 	%rd55, %rd54, %rd53;
	shl.b64 	%rd56, %rd55, 2;
	add.s64 	%rd57, %rd2, %rd56;
	ld.global.f32 	%f95, [%rd57+4];
	div.rn.f32 	%f96, %f95, %f15;
	add.s32 	%r50, %r49, %r30;
	mul.wide.u32 	%rd58, %r50, 4;
	add.s64 	%rd59, %rd1, %rd58;
	st.global.f32 	[%rd59], %f96;
	ld.global.f32 	%f97, [%rd57+8];
	div.rn.f32 	%f98, %f97, %f15;
	add.s32 	%r51, %r50, %r30;
	mul.wide.u32 	%rd60, %r51, 4;
	add.s64 	%rd61, %rd1, %rd60;
	st.global.f32 	[%rd61], %f98;
	ld.global.f32 	%f99, [%rd57+12];
	div.rn.f32 	%f100, %f99, %f15;
	add.s32 	%r52, %r51, %r30;
	mul.wide.u32 	%rd62, %r52, 4;
	add.s64 	%rd63, %rd1, %rd62;
	st.global.f32 	[%rd63], %f100;
	add.s32 	%r62, %r62, 4;
$L__BB2_8:
	setp.eq.s32 	%p16, %r5, 0;
	@%p16 bra 	$L__BB2_13;
	setp.eq.s32 	%p17, %r5, 1;
	@%p17 bra 	$L__BB2_11;
	add.s32 	%r53, %r62, %r23;
	mul.wide.u32 	%rd64, %r53, 4;
	add.s64 	%rd65, %rd2, %rd64;
	ld.global.f32 	%f101, [%rd65];
	div.rn.f32 	%f102, %f101, %f15;
	mad.lo.s32 	%r54, %r62, %r30, %r12;
	mul.wide.u32 	%rd66, %r54, 4;
	add.s64 	%rd67, %rd1, %rd66;
	st.global.f32 	[%rd67], %f102;
	cvt.u64.u32 	%rd68, %r23;
	cvt.u64.u32 	%rd69, %r62;
	add.s64 	%rd70, %rd69, %rd68;
	shl.b64 	%rd71, %rd70, 2;
	add.s64 	%rd72, %rd2, %rd71;
	ld.global.f32 	%f103, [%rd72+4];
	div.rn.f32 	%f104, %f103, %f15;
	add.s32 	%r55, %r54, %r30;
	mul.wide.u32 	%rd73, %r55, 4;
	add.s64 	%rd74, %rd1, %rd73;
	st.global.f32 	[%rd74], %f104;
	add.s32 	%r62, %r62, 2;
$L__BB2_11:
	setp.eq.s32 	%p18, %r8, 0;
	@%p18 bra 	$L__BB2_13;
	add.s32 	%r56, %r62, %r23;
	mul.wide.u32 	%rd75, %r56, 4;
	add.s64 	%rd76, %rd2, %rd75;
	ld.global.f32 	%f105, [%rd76];
	div.rn.f32 	%f106, %f105, %f15;
	mad.lo.s32 	%r57, %r62, %r30, %r12;
	mul.wide.u32 	%rd77, %r57, 4;
	add.s64 	%rd78, %rd1, %rd77;
	st.global.f32 	[%rd78], %f106;
$L__BB2_13:
	add.s32 	%r58, %r58, 256;
	setp.lt.s32 	%p19, %r58, %r30;
	@%p19 bra 	$L__BB2_2;
	bra.uni 	$L__BB2_3;
$L__BB2_14:
	setp.lt.u32 	%p3, %r29, 16;
	mul.lo.s32 	%r23, %r12, %r29;
	mov.f32 	%f114, 0f00000000;
	mov.b32 	%r65, 0;
	@%p3 bra 	$L__BB2_17;
	mul.wide.u32 	%rd10, %r23, 4;
	add.s64 	%rd79, %rd3, %rd10;
	mov.f32 	%f114, 0f00000000;
	mov.u32 	%r59, %r9;
$L__BB2_16:
	.pragma "nounroll";
	ld.global.f32 	%f19, [%rd79+-32];
	fma.rn.f32 	%f20, %f19, %f19, %f114;
	ld.global.f32 	%f21, [%rd79+-28];
	fma.rn.f32 	%f22, %f21, %f21, %f20;
	ld.global.f32 	%f23, [%rd79+-24];
	fma.rn.f32 	%f24, %f23, %f23, %f22;
	ld.global.f32 	%f25, [%rd79+-20];
	fma.rn.f32 	%f26, %f25, %f25, %f24;
	ld.global.f32 	%f27, [%rd79+-16];
	fma.rn.f32 	%f28, %f27, %f27, %f26;
	ld.global.f32 	%f29, [%rd79+-12];
	fma.rn.f32 	%f30, %f29, %f29, %f28;
	ld.global.f32 	%f31, [%rd79+-8];
	fma.rn.f32 	%f32, %f31, %f31, %f30;
	ld.global.f32 	%f33, [%rd79+-4];
	fma.rn.f32 	%f34, %f33, %f33, %f32;
	ld.global.f32 	%f35, [%rd79];
	fma.rn.f32 	%f36, %f35, %f35, %f34;
	ld.global.f32 	%f37, [%rd79+4];
	fma.rn.f32 	%f38, %f37, %f37, %f36;
	ld.global.f32 	%f39, [%rd79+8];
	fma.rn.f32 	%f40, %f39, %f39, %f38;
	ld.global.f32 	%f41, [%rd79+12];
	fma.rn.f32 	%f42, %f41, %f41, %f40;
	ld.global.f32 	%f43, [%rd79+16];
	fma.rn.f32 	%f44, %f43, %f43, %f42;
	ld.global.f32 	%f45, [%rd79+20];
	fma.rn.f32 	%f46, %f45, %f45, %f44;
	ld.global.f32 	%f47, [%rd79+24];
	fma.rn.f32 	%f48, %f47, %f47, %f46;
	ld.global.f32 	%f49, [%rd79+28];
	fma.rn.f32 	%f114, %f49, %f49, %f48;
	add.s32 	%r59, %r59, 16;
	add.s64 	%rd79, %rd79, 64;
	setp.eq.s32 	%p4, %r59, 0;
	mov.u32 	%r65, %r6;
	@%p4 bra 	$L__BB2_17;
	bra.uni 	$L__BB2_16;
$L__BB2_17:
	setp.eq.s32 	%p5, %r1, 0;
	@%p5 bra 	$L__BB2_27;
	setp.lt.u32 	%p6, %r2, 7;
	@%p6 bra 	$L__BB2_20;
	add.s32 	%r34, %r65, %r23;
	mul.wide.u32 	%rd11, %r34, 4;
	add.s64 	%rd12, %rd2, %rd11;
	ld.global.f32 	%f51, [%rd12];
	fma.rn.f32 	%f52, %f51, %f51, %f114;
	cvt.u64.u32 	%rd13, %r23;
	cvt.u64.u32 	%rd14, %r65;
	add.s64 	%rd15, %rd14, %rd13;
	shl.b64 	%rd16, %rd15, 2;
	add.s64 	%rd17, %rd2, %rd16;
	ld.global.f32 	%f53, [%rd17+4];
	fma.rn.f32 	%f54, %f53, %f53, %f52;
	ld.global.f32 	%f55, [%rd17+8];
	fma.rn.f32 	%f56, %f55, %f55, %f54;
	ld.global.f32 	%f57, [%rd17+12];
	fma.rn.f32 	%f58, %f57, %f57, %f56;
	ld.global.f32 	%f59, [%rd17+16];
	fma.rn.f32 	%f60, %f59, %f59, %f58;
	ld.global.f32 	%f61, [%rd17+20];
	fma.rn.f32 	%f62, %f61, %f61, %f60;
	ld.global.f32 	%f63, [%rd17+24];
	fma.rn.f32 	%f64, %f63, %f63, %f62;
	ld.global.f32 	%f65, [%rd17+28];
	fma.rn.f32 	%f114, %f65, %f65, %f64;
	add.s32 	%r65, %r65, 8;
$L__BB2_20:
	setp.eq.s32 	%p7, %r3, 0;
	@%p7 bra 	$L__BB2_27;
	setp.lt.u32 	%p8, %r4, 3;
	@%p8 bra 	$L__BB2_23;
	add.s32 	%r35, %r65, %r23;
	mul.wide.u32 	%rd18, %r35, 4;
	add.s64 	%rd19, %rd2, %rd18;
	ld.global.f32 	%f67, [%rd19];
	fma.rn.f32 	%f68, %f67, %f67, %f114;
	cvt.u64.u32 	%rd20, %r23;
	cvt.u64.u32 	%rd21, %r65;
	add.s64 	%rd22, %rd21, %rd20;
	shl.b64 	%rd23, %rd22, 2;
	add.s64 	%rd24, %rd2, %rd23;
	ld.global.f32 	%f69, [%rd24+4];
	fma.rn.f32 	%f70, %f69, %f69, %f68;
	ld.global.f32 	%f71, [%rd24+8];
	fma.rn.f32 	%f72, %f71, %f71, %f70;
	ld.global.f32 	%f73, [%rd24+12];
	fma.rn.f32 	%f114, %f73, %f73, %f72;
	add.s32 	%r65, %r65, 4;
$L__BB2_23:
	setp.eq.s32 	%p9, %r5, 0;
	@%p9 bra 	$L__BB2_27;
	setp.eq.s32 	%p10, %r5, 1;
	add.s32 	%r36, %r65, %r23;
	mul.wide.u32 	%rd25, %r36, 4;
	add.s64 	%rd26, %rd2, %rd25;
	ld.global.f32 	%f74, [%rd26];
	fma.rn.f32 	%f114, %f74, %f74, %f114;
	@%p10 bra 	$L__BB2_27;
	setp.eq.s32 	%p11, %r5, 2;
	cvt.u64.u32 	%rd27, %r23;
	cvt.u64.u32 	%rd28, %r65;
	add.s64 	%rd29, %rd28, %rd27;
	shl.b64 	%rd30, %rd29, 2;
	add.s64 	%rd7, %rd2, %rd30;
	ld.global.f32 	%f75, [%rd7+4];
	fma.rn.f32 	%f114, %f75, %f75, %f114;
	@%p11 bra 	$L__BB2_27;
	ld.global.f32 	%f76, [%rd7+8];
	fma.rn.f32 	%f114, %f76, %f76, %f114;
$L__BB2_27:
	setp.lt.u32 	%p12, %r29, 8;
	sqrt.rn.f32 	%f15, %f114;
	mov.b32 	%r62, 0;
	@%p12 bra 	$L__BB2_5;
	mov.b32 	%r60, 0;
	bra.uni 	$L__BB2_4;

}
	// .globl	_Z13paddingKerneliiiPfS_
.visible .entry _Z13paddingKerneliiiPfS_(
	.param .u32 _Z13paddingKerneliiiPfS__param_0,
	.param .u32 _Z13paddingKerneliiiPfS__param_1,
	.param .u32 _Z13paddingKerneliiiPfS__param_2,
	.param .u64 .ptr .align 1 _Z13paddingKerneliiiPfS__param_3,
	.param .u64 .ptr .align 1 _Z13paddingKerneliiiPfS__param_4
)
{
	.reg .pred 	%p<5>;
	.reg .b32 	%r<13>;
	.reg .b32 	%f<5>;
	.reg .b64 	%rd<9>;

	ld.param.u32 	%r6, [_Z13paddingKerneliiiPfS__param_0];
	ld.param.u32 	%r7, [_Z13paddingKerneliiiPfS__param_1];
	ld.param.u32 	%r8, [_Z13paddingKerneliiiPfS__param_2];
	ld.param.u64 	%rd3, [_Z13paddingKerneliiiPfS__param_3];
	ld.param.u64 	%rd4, [_Z13paddingKerneliiiPfS__param_4];
	mov.u32 	%r1, %ctaid.y;
	setp.lt.s32 	%p1, %r6, 1;
	@%p1 bra 	$L__BB3_6;
	mov.u32 	%r2, %tid.x;
	cvta.to.global.u64 	%rd1, %rd3;
	cvta.to.global.u64 	%rd2, %rd4;
	mov.b32 	%r12, 0;
$L__BB3_2:
	add.s32 	%r4, %r12, %r2;
	setp.ge.s32 	%p2, %r4, %r6;
	@%p2 bra 	$L__BB3_6;
	setp.ge.s32 	%p3, %r1, %r7;
	mov.f32 	%f4, 0f00000000;
	@%p3 bra 	$L__BB3_5;
	mad.lo.s32 	%r10, %r4, %r7, %r1;
	mul.wide.s32 	%rd5, %r10, 4;
	add.s64 	%rd6, %rd1, %rd5;
	ld.global.f32 	%f4, [%rd6];
$L__BB3_5:
	mad.lo.s32 	%r11, %r4, %r8, %r1;
	mul.wide.s32 	%rd7, %r11, 4;
	add.s64 	%rd8, %rd2, %rd7;
	st.global.f32 	[%rd8], %f4;
	add.s32 	%r12, %r12, 64;
	setp.lt.s32 	%p4, %r12, %r6;
	@%p4 bra 	$L__BB3_2;
$L__BB3_6:
	ret;

}
	// .globl	_Z12resultKerneliiiPfS_
.visible .entry _Z12resultKerneliiiPfS_(
	.param .u32 _Z12resultKerneliiiPfS__param_0,
	.param .u32 _Z12resultKerneliiiPfS__param_1,
	.param .u32 _Z12resultKerneliiiPfS__param_2,
	.param .u64 .ptr .align 1 _Z12resultKerneliiiPfS__param_3,
	.param .u64 .ptr .align 1 _Z12resultKerneliiiPfS__param_4
)
{
	.reg .pred 	%p<85>;
	.reg .b32 	%r<297>;
	.reg .b32 	%f<339>;
	.reg .b64 	%rd<82>;

	ld.param.u32 	%r67, [_Z12resultKerneliiiPfS__param_0];
	ld.param.u64 	%rd15, [_Z12resultKerneliiiPfS__param_3];
	cvta.to.global.u64 	%rd1, %rd15;
	mov.u32 	%r1, %tid.x;
	mov.u32 	%r2, %tid.y;
	mov.u32 	%r3, %ctaid.x;
	mov.u32 	%r4, %ctaid.y;
	setp.le.u32 	%p1, %r3, %r4;
	@%p1 bra 	$L__BB4_35;
	ld.param.u32 	%r270, [_Z12resultKerneliiiPfS__param_1];
	shl.b32 	%r153, %r3, 6;
	add.s32 	%r292, %r153, %r1;
	shl.b32 	%r154, %r4, 6;
	add.s32 	%r6, %r154, %r2;
	add.s32 	%r7, %r6, 8;
	add.s32 	%r8, %r6, 16;
	add.s32 	%r9, %r6, 24;
	add.s32 	%r10, %r6, 32;
	add.s32 	%r11, %r6, 40;
	add.s32 	%r12, %r6, 48;
	add.s32 	%r13, %r6, 56;
	add.s32 	%r155, %r292, 8;
	mul.lo.s32 	%r291, %r270, %r155;
	shl.b32 	%r15, %r270, 4;
	add.s32 	%r156, %r2, %r291;
	add.s32 	%r290, %r156, %r154;
	mul.lo.s32 	%r289, %r270, %r292;
	add.s32 	%r157, %r2, %r289;
	add.s32 	%r288, %r157, %r154;
	mov.b32 	%r293, 8;
	cvt.u64.u32 	%rd2, %r6;
$L__BB4_2:
	ld.param.u32 	%r271, [_Z12resultKerneliiiPfS__param_1];
	add.s32 	%r25, %r292, 8;
	max.s32 	%r159, %r292, %r6;
	setp.ge.s32 	%p68, %r159, %r271;
	@%p68 bra 	$L__BB4_4;
	mul.wide.s32 	%rd66, %r288, 4;
	add.s64 	%rd67, %rd1, %rd66;
	mov.b32 	%r160, 0;
	st.global.u32 	[%rd67], %r160;
$L__BB4_4:
	ld.param.u32 	%r272, [_Z12resultKerneliiiPfS__param_1];
	max.s32 	%r162, %r292, %r7;
	setp.ge.s32 	%p69, %r162, %r272;
	cvt.s64.s32 	%rd68, %r289;
	add.s64 	%rd69, %rd2, %rd68;
	shl.b64 	%rd70, %rd69, 2;
	add.s64 	%rd3, %rd1, %rd70;
	@%p69 bra 	$L__BB4_6;
	mov.b32 	%r163, 0;
	st.global.u32 	[%rd3+32], %r163;
$L__BB4_6:
	ld.param.u32 	%r273, [_Z12resultKerneliiiPfS__param_1];
	max.s32 	%r165, %r292, %r8;
	setp.ge.s32 	%p70, %r165, %r273;
	@%p70 bra 	$L__BB4_8;
	mov.b32 	%r166, 0;
	st.global.u32 	[%rd3+64], %r166;
$L__BB4_8:
	ld.param.u32 	%r274, [_Z12resultKerneliiiPfS__param_1];
	max.s32 	%r168, %r292, %r9;
	setp.ge.s32 	%p71, %r168, %r274;
	@%p71 bra 	$L__BB4_10;
	mov.b32 	%r169, 0;
	st.global.u32 	[%rd3+96], %r169;
$L__BB4_10:
	ld.param.u32 	%r275, [_Z12resultKerneliiiPfS__param_1];
	max.s32 	%r171, %r292, %r10;
	setp.ge.s32 	%p72, %r171, %r275;
	@%p72 bra 	$L__BB4_12;
	mov.b32 	%r172, 0;
	st.global.u32 	[%rd3+128], %r172;
$L__BB4_12:
	ld.param.u32 	%r276, [_Z12resultKerneliiiPfS__param_1];
	max.s32 	%r174, %r292, %r11;
	setp.ge.s32 	%p73, %r174, %r276;
	@%p73 bra 	$L__BB4_14;
	mov.b32 	%r175, 0;
	st.global.u32 	[%rd3+160], %r175;
$L__BB4_14:
	ld.param.u32 	%r277, [_Z12resultKerneliiiPfS__param_1];
	max.s32 	%r177, %r292, %r12;
	setp.ge.s32 	%p74, %r177, %r277;
	@%p74 bra 	$L__BB4_16;
	mov.b32 	%r178, 0;
	st.global.u32 	[%rd3+192], %r178;
$L__BB4_16:
	ld.param.u32 	%r278, [_Z12resultKerneliiiPfS__param_1];
	max.s32 	%r180, %r292, %r13;
	setp.ge.s32 	%p75, %r180, %r278;
	@%p75 bra 	$L__BB4_18;
	mov.b32 	%r181, 0;
	st.global.u32 	[%rd3+224], %r181;
$L__BB4_18:
	ld.param.u32 	%r279, [_Z12resultKerneliiiPfS__param_1];
	max.s32 	%r183, %r25, %r6;
	setp.ge.s32 	%p76, %r183, %r279;
	@%p76 bra 	$L__BB4_20;
	mul.wide.s32 	%rd71, %r290, 4;
	add.s64 	%rd72, %rd1, %rd71;
	mov.b32 	%r184, 0;
	st.global.u32 	[%rd72], %r184;
$L__BB4_20:
	ld.param.u32 	%r280, [_Z12resultKerneliiiPfS__param_1];
	max.s32 	%r186, %r25, %r7;
	setp.ge.s32 	%p77, %r186, %r280;
	cvt.s64.s32 	%rd73, %r291;
	add.s64 	%rd74, %rd2, %rd73;
	shl.b64 	%rd75, %rd74, 2;
	add.s64 	%rd4, %rd1, %rd75;
	@%p77 bra 	$L__BB4_22;
	mov.b32 	%r187, 0;
	st.global.u32 	[%rd4+32], %r187;
$L__BB4_22:
	ld.param.u32 	%r281, [_Z12resultKerneliiiPfS__param_1];
	max.s32 	%r189, %r25, %r8;
	setp.ge.s32 	%p78, %r189, %r281;
	@%p78 bra 	$L__BB4_24;
	mov.b32 	%r190, 0;
	st.global.u32 	[%rd4+64], %r190;
$L__BB4_24:
	ld.param.u32 	%r282, [_Z12resultKerneliiiPfS__param_1];
	max.s32 	%r192, %r25, %r9;
	setp.ge.s32 	%p79, %r192, %r282;
	@%p79 bra 	$L__BB4_26;
	mov.b32 	%r193, 0;
	st.global.u32 	[%rd4+96], %r193;
$L__BB4_26:
	ld.param.u32 	%r283, [_Z12resultKerneliiiPfS__param_1];
	max.s32 	%r195, %r25, %r10;
	setp.ge.s32 	%p80, %r195, %r283;
	@%p80 bra 	$L__BB4_28;
	mov.b32 	%r196, 0;
	st.global.u32 	[%rd4+128], %r196;
$L__BB4_28:
	ld.param.u32 	%r284, [_Z12resultKerneliiiPfS__param_1];
	max.s32 	%r198, %r25, %r11;
	setp.ge.s32 	%p81, %r198, %r284;
	@%p81 bra 	$L__BB4_30;
	mov.b32 	%r199, 0;
	st.global.u32 	[%rd4+160], %r199;
$L__BB4_30:
	ld.param.u32 	%r285, [_Z12resultKerneliiiPfS__param_1];
	max.s32 	%r201, %r25, %r12;
	setp.ge.s32 	%p82, %r201, %r285;
	@%p82 bra 	$L__BB4_32;
	mov.b32 	%r202, 0;
	st.global.u32 	[%rd4+192], %r202;
$L__BB4_32:
	ld.param.u32 	%r286, [_Z12resultKerneliiiPfS__param_1];
	max.s32 	%r204, %r25, %r13;
	setp.ge.s32 	%p83, %r204, %r286;
	@%p83 bra 	$L__BB4_34;
	mov.b32 	%r205, 0;
	st.global.u32 	[%rd4+224], %r205;
$L__BB4_34:
	add.s32 	%r293, %r293, 16;
	add.s32 	%r292, %r292, 16;
	add.s32 	%r291, %r291, %r15;
	add.s32 	%r290, %r290, %r15;
	add.s32 	%r289, %r289, %r15;
	add.s32 	%r288, %r288, %r15;
	setp.eq.s32 	%p84, %r293, 72;
	@%p84 bra 	$L__BB4_166;
	bra.uni 	$L__BB4_2;
$L__BB4_35:
	setp.gt.s32 	%p2, %r67, 0;
	mov.f32 	%f275, 0f00000000;
	mov.f32 	%f276, %f275;
	mov.f32 	%f277, %f275;
	mov.f32 	%f278, %f275;
	mov.f32 	%f279, %f275;
	mov.f32 	%f280, %f275;
	mov.f32 	%f281, %f275;
	mov.f32 	%f282, %f275;
	mov.f32 	%f283, %f275;
	mov.f32 	%f284, %f275;
	mov.f32 	%f285, %f275;
	mov.f32 	%f286, %f275;
	mov.f32 	%f287, %f275;
	mov.f32 	%f288, %f275;
	mov.f32 	%f289, %f275;
	mov.f32 	%f290, %f275;
	mov.f32 	%f291, %f275;
	mov.f32 	%f292, %f275;
	mov.f32 	%f293, %f275;
	mov.f32 	%f294, %f275;
	mov.f32 	%f295, %f275;
	mov.f32 	%f296, %f275;
	mov.f32 	%f297, %f275;
	mov.f32 	%f298, %f275;
	mov.f32 	%f299, %f275;
	mov.f32 	%f300, %f275;
	mov.f32 	%f301, %f275;
	mov.f32 	%f302, %f275;
	mov.f32 	%f303, %f275;
	mov.f32 	%f304, %f275;
	mov.f32 	%f305, %f275;
	mov.f32 	%f306, %f275;
	mov.f32 	%f307, %f275;
	mov.f32 	%f308, %f275;
	mov.f32 	%f309, %f275;
	mov.f32 	%f310, %f275;
	mov.f32 	%f311, %f275;
	mov.f32 	%f312, %f275;
	mov.f32 	%f313, %f275;
	mov.f32 	%f314, %f275;
	mov.f32 	%f315, %f275;
	mov.f32 	%f316, %f275;
	mov.f32 	%f317, %f275;
	mov.f32 	%f318, %f275;
	mov.f32 	%f319, %f275;
	mov.f32 	%f320, %f275;
	mov.f32 	%f321, %f275;
	mov.f32 	%f322, %f275;
	mov.f32 	%f323, %f275;
	mov.f32 	%f324, %f275;
	mov.f32 	%f325, %f275;
	mov.f32 	%f326, %f275;
	mov.f32 	%f327, %f275;
	mov.f32 	%f328, %f275;
	mov.f32 	%f329, %f275;
	mov.f32 	%f330, %f275;
	mov.f32 	%f331, %f275;
	mov.f32 	%f332, %f275;
	mov.f32 	%f333, %f275;
	mov.f32 	%f334, %f275;
	mov.f32 	%f335, %f275;
	mov.f32 	%f336, %f275;
	mov.f32 	%f337, %f275;
	mov.f32 	%f338, %f275;
	@%p2 bra 	$L__BB4_36;
	bra.uni 	$L__BB4_38;
$L__BB4_36:
	shl.b32 	%r70, %r3, 6;
	shl.b32 	%r71, %r4, 6;
	add.s32 	%r296, %r2, %r71;
	add.s32 	%r295, %r1, %r70;
	neg.s32 	%r294, %r67;
	mov.f32 	%f275, 0f00000000;
	mov.f32 	%f276, %f275;
	mov.f32 	%f277, %f275;
	mov.f32 	%f278, %f275;
	mov.f32 	%f279, %f275;
	mov.f32 	%f280, %f275;
	mov.f32 	%f281, %f275;
	mov.f32 	%f282, %f275;
	mov.f32 	%f283, %f275;
	mov.f32 	%f284, %f275;
	mov.f32 	%f285, %f275;
	mov.f32 	%f286, %f275;
	mov.f32 	%f287, %f275;
	mov.f32 	%f288, %f275;
	mov.f32 	%f289, %f275;
	mov.f32 	%f290, %f275;
	mov.f32 	%f291, %f275;
	mov.f32 	%f292, %f275;
	mov.f32 	%f293, %f275;
	mov.f32 	%f294, %f275;
	mov.f32 	%f295, %f275;
	mov.f32 	%f296, %f275;
	mov.f32 	%f297, %f275;
	mov.f32 	%f298, %f275;
	mov.f32 	%f299, %f275;
	mov.f32 	%f300, %f275;
	mov.f32 	%f301, %f275;
	mov.f32 	%f302, %f275;
	mov.f32 	%f303, %f275;
	mov.f32 	%f304, %f275;
	mov.f32 	%f305, %f275;
	mov.f32 	%f306, %f275;
	mov.f32 	%f307, %f275;
	mov.f32 	%f308, %f275;
	mov.f32 	%f309, %f275;
	mov.f32 	%f310, %f275;
	mov.f32 	%f311, %f275;
	mov.f32 	%f312, %f275;
	mov.f32 	%f313, %f275;
	mov.f32 	%f314, %f275;
	mov.f32 	%f315, %f275;
	mov.f32 	%f316, %f275;
	mov.f32 	%f317, %f275;
	mov.f32 	%f318, %f275;
	mov.f32 	%f319, %f275;
	mov.f32 	%f320, %f275;
	mov.f32 	%f321, %f275;
	mov.f32 	%f322, %f275;
	mov.f32 	%f323, %f275;
	mov.f32 	%f324, %f275;
	mov.f32 	%f325, %f275;
	mov.f32 	%f326, %f275;
	mov.f32 	%f327, %f275;
	mov.f32 	%f328, %f275;
	mov.f32 	%f329, %f275;
	mov.f32 	%f330, %f275;
	mov.f32 	%f331, %f275;
	mov.f32 	%f332, %f275;
	mov.f32 	%f333, %f275;
	mov.f32 	%f334, %f275;
	mov.f32 	%f335, %f275;
	mov.f32 	%f336, %f275;
	mov.f32 	%f337, %f275;
	mov.f32 	%f338, %f275;
$L__BB4_37:
	ld.param.u64 	%rd81, [_Z12resultKerneliiiPfS__param_4];
	ld.param.u32 	%r287, [_Z12resultKerneliiiPfS__param_2];
	cvta.to.global.u64 	%rd17, %rd81;
	mul.wide.s32 	%rd18, %r295, 4;
	add.s64 	%rd19, %rd17, %rd18;
	ld.global.f32 	%f195, [%rd19];
	ld.global.f32 	%f196, [%rd19+32];
	ld.global.f32 	%f197, [%rd19+64];
	ld.global.f32 	%f198, [%rd19+96];
	ld.global.f32 	%f199, [%rd19+128];
	ld.global.f32 	%f200, [%rd19+160];
	ld.global.f32 	%f201, [%rd19+192];
	ld.global.f32 	%f202, [%rd19+224];
	mul.wide.s32 	%rd20, %r296, 4;
	add.s64 	%rd21, %rd17, %rd20;
	ld.global.f32 	%f203, [%rd21];
	ld.global.f32 	%f204, [%rd21+32];
	ld.global.f32 	%f205, [%rd21+64];
	ld.global.f32 	%f206, [%rd21+96];
	ld.global.f32 	%f207, [%rd21+128];
	ld.global.f32 	%f208, [%rd21+160];
	ld.global.f32 	%f209, [%rd21+192];
	ld.global.f32 	%f210, [%rd21+224];
	fma.rn.f32 	%f322, %f195, %f203, %f322;
	fma.rn.f32 	%f321, %f195, %f204, %f321;
	fma.rn.f32 	%f320, %f195, %f205, %f320;
	fma.rn.f32 	%f319, %f195, %f206, %f319;
	fma.rn.f32 	%f318, %f195, %f207, %f318;
	fma.rn.f32 	%f317, %f195, %f208, %f317;
	fma.rn.f32 	%f316, %f195, %f209, %f316;
	fma.rn.f32 	%f315, %f195, %f210, %f315;
	fma.rn.f32 	%f314, %f196, %f203, %f314;
	fma.rn.f32 	%f313, %f196, %f204, %f313;
	fma.rn.f32 	%f312, %f196, %f205, %f312;
	fma.rn.f32 	%f311, %f196, %f206, %f311;
	fma.rn.f32 	%f310, %f196, %f207, %f310;
	fma.rn.f32 	%f309, %f196, %f208, %f309;
	fma.rn.f32 	%f308, %f196, %f209, %f308;
	fma.rn.f32 	%f307, %f196, %f210, %f307;
	fma.rn.f32 	%f306, %f197, %f203, %f306;
	fma.rn.f32 	%f305, %f197, %f204, %f305;
	fma.rn.f32 	%f304, %f197, %f205, %f304;
	fma.rn.f32 	%f303, %f197, %f206, %f303;
	fma.rn.f32 	%f302, %f197, %f207, %f302;
	fma.rn.f32 	%f301, %f197, %f208, %f301;
	fma.rn.f32 	%f300, %f197, %f209, %f300;
	fma.rn.f32 	%f299, %f197, %f210, %f299;
	fma.rn.f32 	%f298, %f198, %f203, %f298;
	fma.rn.f32 	%f297, %f198, %f204, %f297;
	fma.rn.f32 	%f296, %f198, %f205, %f296;
	fma.rn.f32 	%f295, %f198, %f206, %f295;
	fma.rn.f32 	%f294, %f198, %f207, %f294;
	fma.rn.f32 	%f293, %f198, %f208, %f293;
	fma.rn.f32 	%f292, %f198, %f209, %f292;
	fma.rn.f32 	%f291, %f198, %f210, %f291;
	fma.rn.f32 	%f290, %f199, %f203, %f290;
	fma.rn.f32 	%f289, %f199, %f204, %f289;
	fma.rn.f32 	%f288, %f199, %f205, %f288;
	fma.rn.f32 	%f287, %f199, %f206, %f287;
	fma.rn.f32 	%f286, %f199, %f207, %f286;
	fma.rn.f32 	%f285, %f199, %f208, %f285;
	fma.rn.f32 	%f284, %f199, %f209, %f284;
	fma.rn.f32 	%f283, %f199, %f210, %f283;
	fma.rn.f32 	%f282, %f200, %f203, %f282;
	fma.rn.f32 	%f281, %f200, %f204, %f281;
	fma.rn.f32 	%f280, %f200, %f205, %f280;
	fma.rn.f32 	%f279, %f200, %f206, %f279;
	fma.rn.f32 	%f278, %f200, %f207, %f278;
	fma.rn.f32 	%f277, %f200, %f208, %f277;
	fma.rn.f32 	%f276, %f200, %f209, %f276;
	fma.rn.f32 	%f275, %f200, %f210, %f275;
	fma.rn.f32 	%f323, %f201, %f203, %f323;
	fma.rn.f32 	%f324, %f201, %f204, %f324;
	fma.rn.f32 	%f325, %f201, %f205, %f325;
	fma.rn.f32 	%f326, %f201, %f206, %f326;
	fma.rn.f32 	%f327, %f201, %f207, %f327;
	fma.rn.f32 	%f328, %f201, %f208, %f328;
	fma.rn.f32 	%f329, %f201, %f209, %f329;
	fma.rn.f32 	%f330, %f201, %f210, %f330;
	fma.rn.f32 	%f331, %f202, %f203, %f331;
	fma.rn.f32 	%f332, %f202, %f204, %f332;
	fma.rn.f32 	%f333, %f202, %f205, %f333;
	fma.rn.f32 	%f334, %f202, %f206, %f334;
	fma.rn.f32 	%f335, %f202, %f207, %f335;
	fma.rn.f32 	%f336, %f202, %f208, %f336;
	fma.rn.f32 	%f337, %f202, %f209, %f337;
	fma.rn.f32 	%f338, %f202, %f210, %f338;
	add.s32 	%r296, %r296, %r287;
	add.s32 	%r295, %r295, %r287;
	add.s32 	%r294, %r294, 1;
	setp.ne.s32 	%p3, %r294, 0;
	@%p3 bra 	$L__BB4_37;
$L__BB4_38:
	ld.param.u32 	%r206, [_Z12resultKerneliiiPfS__param_1];
	mov.u32 	%r72, %ctaid.x;
	shl.b32 	%r73, %r72, 6;
	mov.u32 	%r74, %tid.x;
	add.s32 	%r41, %r73, %r74;
	mov.u32 	%r75, %ctaid.y;
	shl.b32 	%r76, %r75, 6;
	mov.u32 	%r77, %tid.y;
	add.s32 	%r78, %r76, %r77;
	mul.lo.s32 	%r43, %r41, %r206;
	max.s32 	%r79, %r41, %r78;
	setp.ge.s32 	%p4, %r79, %r206;
	@%p4 bra 	$L__BB4_40;
	ld.param.u64 	%rd76, [_Z12resultKerneliiiPfS__param_3];
	add.s32 	%r80, %r78, %r43;
	cvta.to.global.u64 	%rd22, %rd76;
	mul.wide.s32 	%rd23, %r80, 4;
	add.s64 	%rd24, %rd22, %rd23;
	st.global.f32 	[%rd24], %f322;
$L__BB4_40:
	ld.param.u64 	%rd77, [_Z12resultKerneliiiPfS__param_3];
	ld.param.u32 	%r207, [_Z12resultKerneliiiPfS__param_1];
	add.s32 	%r44, %r78, 8;
	max.s32 	%r81, %r41, %r44;
	setp.ge.s32 	%p5, %r81, %r207;
	cvt.s64.s32 	%rd25, %r43;
	cvt.u64.u32 	%rd5, %r78;
	add.s64 	%rd26, %rd5, %rd25;
	cvta.to.global.u64 	%rd27, %rd77;
	shl.b64 	%rd28, %rd26, 2;
	add.s64 	%rd6, %rd27, %rd28;
	@%p5 bra 	$L__BB4_42;
	st.global.f32 	[%rd6+32], %f321;
$L__BB4_42:
	ld.param.u32 	%r208, [_Z12resultKerneliiiPfS__param_1];
	add.s32 	%r45, %r78, 16;
	max.s32 	%r82, %r41, %r45;
	setp.ge.s32 	%p6, %r82, %r208;
	@%p6 bra 	$L__BB4_44;
	st.global.f32 	[%rd6+64], %f320;
$L__BB4_44:
	ld.param.u32 	%r209, [_Z12resultKerneliiiPfS__param_1];
	add.s32 	%r46, %r78, 24;
	max.s32 	%r83, %r41, %r46;
	setp.ge.s32 	%p7, %r83, %r209;
	@%p7 bra 	$L__BB4_46;
	st.global.f32 	[%rd6+96], %f319;
$L__BB4_46:
	ld.param.u32 	%r210, [_Z12resultKerneliiiPfS__param_1];
	add.s32 	%r47, %r78, 32;
	max.s32 	%r84, %r41, %r47;
	setp.ge.s32 	%p8, %r84, %r210;
	@%p8 bra 	$L__BB4_48;
	st.global.f32 	[%rd6+128], %f318;
$L__BB4_48:
	ld.param.u32 	%r211, [_Z12resultKerneliiiPfS__param_1];
	add.s32 	%r48, %r78, 40;
	max.s32 	%r85, %r41, %r48;
	setp.ge.s32 	%p9, %r85, %r211;
	@%p9 bra 	$L__BB4_50;
	st.global.f32 	[%rd6+160], %f317;
$L__BB4_50:
	ld.param.u32 	%r212, [_Z12resultKerneliiiPfS__param_1];
	add.s32 	%r49, %r78, 48;
	max.s32 	%r86, %r41, %r49;
	setp.ge.s32 	%p10, %r86, %r212;
	@%p10 bra 	$L__BB4_52;
	st.global.f32 	[%rd6+192], %f316;
$L__BB4_52:
	ld.param.u32 	%r213, [_Z12resultKerneliiiPfS__param_1];
	add.s32 	%r50, %r78, 56;
	max.s32 	%r87, %r41, %r50;
	setp.ge.s32 	%p11, %r87, %r213;
	@%p11 bra 	$L__BB4_54;
	st.global.f32 	[%rd6+224], %f315;
$L__BB4_54:
	ld.param.u32 	%r214, [_Z12resultKerneliiiPfS__param_1];
	add.s32 	%r51, %r41, 8;
	shl.b32 	%r52, %r214, 3;
	add.s32 	%r53, %r43, %r52;
	max.s32 	%r88, %r51, %r78;
	setp.ge.s32 	%p12, %r88, %r214;
	@%p12 bra 	$L__BB4_56;
	ld.param.u64 	%rd78, [_Z12resultKerneliiiPfS__param_3];
	add.s32 	%r89, %r78, %r53;
	cvta.to.global.u64 	%rd29, %rd78;
	mul.wide.s32 	%rd30, %r89, 4;
	add.s64 	%rd31, %rd29, %rd30;
	st.global.f32 	[%rd31], %f314;
$L__BB4_56:
	ld.param.u64 	%rd79, [_Z12resultKerneliiiPfS__param_3];
	ld.param.u32 	%r215, [_Z12resultKerneliiiPfS__param_1];
	max.s32 	%r90, %r51, %r44;
	setp.ge.s32 	%p13, %r90, %r215;
	cvt.s64.s32 	%rd32, %r53;
	add.s64 	%rd33, %rd5, %rd32;
	cvta.to.global.u64 	%rd34, %rd79;
	shl.b64 	%rd35, %rd33, 2;
	add.s64 	%rd7, %rd34, %rd35;
	@%p13 bra 	$L__BB4_58;
	st.global.f32 	[%rd7+32], %f313;
$L__BB4_58:
	ld.param.u32 	%r216, [_Z12resultKerneliiiPfS__param_1];
	max.s32 	%r91, %r51, %r45;
	setp.ge.s32 	%p14, %r91, %r216;
	@%p14 bra 	$L__BB4_60;
	st.global.f32 	[%rd7+64], %f312;
$L__BB4_60:
	ld.param.u32 	%r217, [_Z12resultKerneliiiPfS__param_1];
	max.s32 	%r92, %r51, %r46;
	setp.ge.s32 	%p15, %r92, %r217;
	@%p15 bra 	$L__BB4_62;
	st.global.f32 	[%rd7+96], %f311;
$L__BB4_62:
	ld.param.u32 	%r218, [_Z12resultKerneliiiPfS__param_1];
	max.s32 	%r93, %r51, %r47;
	setp.ge.s32 	%p16, %r93, %r218;
	@%p16 bra 	$L__BB4_64;
	st.global.f32 	[%rd7+128], %f310;
$L__BB4_64:
	ld.param.u32 	%r219, [_Z12resultKerneliiiPfS__param_1];
	max.s32 	%r94, %r51, %r48;
	setp.ge.s32 	%p17, %r94, %r219;
	@%p17 bra 	$L__BB4_66;
	st.global.f32 	[%rd7+160], %f309;
$L__BB4_66:
	ld.param.u32 	%r220, [_Z12resultKerneliiiPfS__param_1];
	max.s32 	%r95, %r51, %r49;
	setp.ge.s32 	%p18, %r95, %r220;
	@%p18 bra 	$L__BB4_68;
	st.global.f32 	[%rd7+192], %f308;
$L__BB4_68:
	ld.param.u32 	%r221, [_Z12resultKerneliiiPfS__param_1];
	max.s32 	%r96, %r51, %r50;
	setp.ge.s32 	%p19, %r96, %r221;
	@%p19 bra 	$L__BB4_70;
	st.global.f32 	[%rd7+224], %f307;
$L__BB4_70:
	ld.param.u64 	%rd80, [_Z12resultKerneliiiPfS__param_3];
	ld.param.u32 	%r222, [_Z12resultKerneliiiPfS__param_1];
	cvta.to.global.u64 	%rd8, %rd80;
	add.s32 	%r54, %r41, 16;
	shl.b32 	%r55, %r222, 4;
	add.s32 	%r56, %r55, %r43;
	max.s32 	%r97, %r54, %r78;
	setp.ge.s32 	%p20, %r97, %r222;
	@%p20 bra 	$L__BB4_72;
	add.s32 	%r98, %r78, %r56;
	mul.wide.s32 	%rd36, %r98, 4;
	add.s64 	%rd37, %rd8, %rd36;
	st.global.f32 	[%rd37], %f306;
$L__BB4_72:
	ld.param.u32 	%r223, [_Z12resultKerneliiiPfS__param_1];
	max.s32 	%r99, %r54, %r44;
	setp.ge.s32 	%p21, %r99, %r223;
	cvt.s64.s32 	%rd38, %r56;
	add.s64 	%rd39, %rd5, %rd38;
	shl.b64 	%rd40, %rd39, 2;
	add.s64 	%rd9, %rd8, %rd40;
	@%p21 bra 	$L__BB4_74;
	st.global.f32 	[%rd9+32], %f305;
$L__BB4_74:
	ld.param.u32 	%r224, [_Z12resultKerneliiiPfS__param_1];
	max.s32 	%r100, %r54, %r45;
	setp.ge.s32 	%p22, %r100, %r224;
	@%p22 bra 	$L__BB4_76;
	st.global.f32 	[%rd9+64], %f304;
$L__BB4_76:
	ld.param.u32 	%r225, [_Z12resultKerneliiiPfS__param_1];
	max.s32 	%r101, %r54, %r46;
	setp.ge.s32 	%p23, %r101, %r225;
	@%p23 bra 	$L__BB4_78;
	st.global.f32 	[%rd9+96], %f303;
$L__BB4_78:
	ld.param.u32 	%r226, [_Z12resultKerneliiiPfS__param_1];
	max.s32 	%r102, %r54, %r47;
	setp.ge.s32 	%p24, %r102, %r226;
	@%p24 bra 	$L__BB4_80;
	st.global.f32 	[%rd9+128], %f302;
$L__BB4_80:
	ld.param.u32 	%r227, [_Z12resultKerneliiiPfS__param_1];
	max.s32 	%r103, %r54, %r48;
	setp.ge.s32 	%p25, %r103, %r227;
	@%p25 bra 	$L__BB4_82;
	st.global.f32 	[%rd9+160], %f301;
$L__BB4_82:
	ld.param.u32 	%r228, [_Z12resultKerneliiiPfS__param_1];
	max.s32 	%r104, %r54, %r49;
	setp.ge.s32 	%p26, %r104, %r228;
	@%p26 bra 	$L__BB4_84;
	st.global.f32 	[%rd9+192], %f300;
$L__BB4_84:
	ld.param.u32 	%r229, [_Z12resultKerneliiiPfS__param_1];
	max.s32 	%r105, %r54, %r50;
	setp.ge.s32 	%p27, %r105, %r229;
	@%p27 bra 	$L__BB4_86;
	st.global.f32 	[%rd9+224], %f299;
$L__BB4_86:
	ld.param.u32 	%r230, [_Z12resultKerneliiiPfS__param_1];
	add.s32 	%r57, %r41, 24;
	add.s32 	%r58, %r56, %r52;
	max.s32 	%r106, %r57, %r78;
	setp.ge.s32 	%p28, %r106, %r230;
	@%p28 bra 	$L__BB4_88;
	add.s32 	%r107, %r78, %r58;
	mul.wide.s32 	%rd41, %r107, 4;
	add.s64 	%rd42, %rd8, %rd41;
	st.global.f32 	[%rd42], %f298;
$L__BB4_88:
	ld.param.u32 	%r231, [_Z12resultKerneliiiPfS__param_1];
	max.s32 	%r108, %r57, %r44;
	setp.ge.s32 	%p29, %r108, %r231;
	cvt.s64.s32 	%rd43, %r58;
	add.s64 	%rd44, %rd5, %rd43;
	shl.b64 	%rd45, %rd44, 2;
	add.s64 	%rd10, %rd8, %rd45;
	@%p29 bra 	$L__BB4_90;
	st.global.f32 	[%rd10+32], %f297;
$L__BB4_90:
	ld.param.u32 	%r232, [_Z12resultKerneliiiPfS__param_1];
	max.s32 	%r109, %r57, %r45;
	setp.ge.s32 	%p30, %r109, %r232;
	@%p30 bra 	$L__BB4_92;
	st.global.f32 	[%rd10+64], %f296;
$L__BB4_92:
	ld.param.u32 	%r233, [_Z12resultKerneliiiPfS__param_1];
	max.s32 	%r110, %r57, %r46;
	setp.ge.s32 	%p31, %r110, %r233;
	@%p31 bra 	$L__BB4_94;
	st.global.f32 	[%rd10+96], %f295;
$L__BB4_94:
	ld.param.u32 	%r234, [_Z12resultKerneliiiPfS__param_1];
	max.s32 	%r111, %r57, %r47;
	setp.ge.s32 	%p32, %r111, %r234;
	@%p32 bra 	$L__BB4_96;
	st.global.f32 	[%rd10+128], %f294;
$L__BB4_96:
	ld.param.u32 	%r235, [_Z12resultKerneliiiPfS__param_1];
	max.s32 	%r112, %r57, %r48;
	setp.ge.s32 	%p33, %r112, %r235;
	@%p33 bra 	$L__BB4_98;
	st.global.f32 	[%rd10+160], %f293;
$L__BB4_98:
	ld.param.u32 	%r236, [_Z12resultKerneliiiPfS__param_1];
	max.s32 	%r113, %r57, %r49;
	setp.ge.s32 	%p34, %r113, %r236;
	@%p34 bra 	$L__BB4_100;
	st.global.f32 	[%rd10+192], %f292;
$L__BB4_100:
	ld.param.u32 	%r237, [_Z12resultKerneliiiPfS__param_1];
	max.s32 	%r114, %r57, %r50;
	setp.ge.s32 	%p35, %r114, %r237;
	@%p35 bra 	$L__BB4_102;
	st.global.f32 	[%rd10+224], %f291;
$L__BB4_102:
	ld.param.u32 	%r238, [_Z12resultKerneliiiPfS__param_1];
	add.s32 	%r59, %r41, 32;
	shl.b32 	%r115, %r238, 5;
	add.s32 	%r60, %r115, %r43;
	max.s32 	%r116, %r59, %r78;
	setp.ge.s32 	%p36, %r116, %r238;
	@%p36 bra 	$L__BB4_104;
	add.s32 	%r117, %r78, %r60;
	mul.wide.s32 	%rd46, %r117, 4;
	add.s64 	%rd47, %rd8, %rd46;
	st.global.f32 	[%rd47], %f290;
$L__BB4_104:
	ld.param.u32 	%r239, [_Z12resultKerneliiiPfS__param_1];
	max.s32 	%r118, %r59, %r44;
	setp.ge.s32 	%p37, %r118, %r239;
	cvt.s64.s32 	%rd48, %r60;
	add.s64 	%rd49, %rd5, %rd48;
	shl.b64 	%rd50, %rd49, 2;
	add.s64 	%rd11, %rd8, %rd50;
	@%p37 bra 	$L__BB4_106;
	st.global.f32 	[%rd11+32], %f289;
$L__BB4_106:
	ld.param.u32 	%r240, [_Z12resultKerneliiiPfS__param_1];
	max.s32 	%r119, %r59, %r45;
	setp.ge.s32 	%p38, %r119, %r240;
	@%p38 bra 	$L__BB4_108;
	st.global.f32 	[%rd11+64], %f288;
$L__BB4_108:
	ld.param.u32 	%r241, [_Z12resultKerneliiiPfS__param_1];
	max.s32 	%r120, %r59, %r46;
	setp.ge.s32 	%p39, %r120, %r241;
	@%p39 bra 	$L__BB4_110;
	st.global.f32 	[%rd11+96], %f287;
$L__BB4_110:
	ld.param.u32 	%r242, [_Z12resultKerneliiiPfS__param_1];
	max.s32 	%r121, %r59, %r47;
	setp.ge.s32 	%p40, %r121, %r242;
	@%p40 bra 	$L__BB4_112;
	st.global.f32 	[%rd11+128], %f286;
$L__BB4_112:
	ld.param.u32 	%r243, [_Z12resultKerneliiiPfS__param_1];
	max.s32 	%r122, %r59, %r48;
	setp.ge.s32 	%p41, %r122, %r243;
	@%p41 bra 	$L__BB4_114;
	st.global.f32 	[%rd11+160], %f285;
$L__BB4_114:
	ld.param.u32 	%r244, [_Z12resultKerneliiiPfS__param_1];
	max.s32 	%r123, %r59, %r49;
	setp.ge.s32 	%p42, %r123, %r244;
	@%p42 bra 	$L__BB4_116;
	st.global.f32 	[%rd11+192], %f284;
$L__BB4_116:
	ld.param.u32 	%r245, [_Z12resultKerneliiiPfS__param_1];
	max.s32 	%r124, %r59, %r50;
	setp.ge.s32 	%p43, %r124, %r245;
	@%p43 bra 	$L__BB4_118;
	st.global.f32 	[%rd11+224], %f283;
$L__BB4_118:
	ld.param.u32 	%r246, [_Z12resultKerneliiiPfS__param_1];
	add.s32 	%r61, %r41, 40;
	add.s32 	%r62, %r60, %r52;
	max.s32 	%r125, %r61, %r78;
	setp.ge.s32 	%p44, %r125, %r246;
	@%p44 bra 	$L__BB4_120;
	add.s32 	%r126, %r78, %r62;
	mul.wide.s32 	%rd51, %r126, 4;
	add.s64 	%rd52, %rd8, %rd51;
	st.global.f32 	[%rd52], %f282;
$L__BB4_120:
	ld.param.u32 	%r247, [_Z12resultKerneliiiPfS__param_1];
	max.s32 	%r127, %r61, %r44;
	setp.ge.s32 	%p45, %r127, %r247;
	cvt.s64.s32 	%rd53, %r62;
	add.s64 	%rd54, %rd5, %rd53;
	shl.b64 	%rd55, %rd54, 2;
	add.s64 	%rd12, %rd8, %rd55;
	@%p45 bra 	$L__BB4_122;
	st.global.f32 	[%rd12+32], %f281;
$L__BB4_122:
	ld.param.u32 	%r248, [_Z12resultKerneliiiPfS__param_1];
	max.s32 	%r128, %r61, %r45;
	setp.ge.s32 	%p46, %r128, %r248;
	@%p46 bra 	$L__BB4_124;
	st.global.f32 	[%rd12+64], %f280;
$L__BB4_124:
	ld.param.u32 	%r249, [_Z12resultKerneliiiPfS__param_1];
	max.s32 	%r129, %r61, %r46;
	setp.ge.s32 	%p47, %r129, %r249;
	@%p47 bra 	$L__BB4_126;
	st.global.f32 	[%rd12+96], %f279;
$L__BB4_126:
	ld.param.u32 	%r250, [_Z12resultKerneliiiPfS__param_1];
	max.s32 	%r130, %r61, %r47;
	setp.ge.s32 	%p48, %r130, %r250;
	@%p48 bra 	$L__BB4_128;
	st.global.f32 	[%rd12+128], %f278;
$L__BB4_128:
	ld.param.u32 	%r251, [_Z12resultKerneliiiPfS__param_1];
	max.s32 	%r131, %r61, %r48;
	setp.ge.s32 	%p49, %r131, %r251;
	@%p49 bra 	$L__BB4_130;
	st.global.f32 	[%rd12+160], %f277;
$L__BB4_130:
	ld.param.u32 	%r252, [_Z12resultKerneliiiPfS__param_1];
	max.s32 	%r132, %r61, %r49;
	setp.ge.s32 	%p50, %r132, %r252;
	@%p50 bra 	$L__BB4_132;
	st.global.f32 	[%rd12+192], %f276;
$L__BB4_132:
	ld.param.u32 	%r253, [_Z12resultKerneliiiPfS__param_1];
	max.s32 	%r133, %r61, %r50;
	setp.ge.s32 	%p51, %r133, %r253;
	@%p51 bra 	$L__BB4_134;
	st.global.f32 	[%rd12+224], %f275;
$L__BB4_134:
	ld.param.u32 	%r254, [_Z12resultKerneliiiPfS__param_1];
	add.s32 	%r63, %r41, 48;
	add.s32 	%r64, %r55, %r60;
	max.s32 	%r134, %r63, %r78;
	setp.ge.s32 	%p52, %r134, %r254;
	@%p52 bra 	$L__BB4_136;
	add.s32 	%r135, %r78, %r64;
	mul.wide.s32 	%rd56, %r135, 4;
	add.s64 	%rd57, %rd8, %rd56;
	st.global.f32 	[%rd57], %f323;
$L__BB4_136:
	ld.param.u32 	%r255, [_Z12resultKerneliiiPfS__param_1];
	max.s32 	%r136, %r63, %r44;
	setp.ge.s32 	%p53, %r136, %r255;
	cvt.s64.s32 	%rd58, %r64;
	add.s64 	%rd59, %rd5, %rd58;
	shl.b64 	%rd60, %rd59, 2;
	add.s64 	%rd13, %rd8, %rd60;
	@%p53 bra 	$L__BB4_138;
	st.global.f32 	[%rd13+32], %f324;
$L__BB4_138:
	ld.param.u32 	%r256, [_Z12resultKerneliiiPfS__param_1];
	max.s32 	%r137, %r63, %r45;
	setp.ge.s32 	%p54, %r137, %r256;
	@%p54 bra 	$L__BB4_140;
	st.global.f32 	[%rd13+64], %f325;
$L__BB4_140:
	ld.param.u32 	%r257, [_Z12resultKerneliiiPfS__param_1];
	max.s32 	%r138, %r63, %r46;
	setp.ge.s32 	%p55, %r138, %r257;
	@%p55 bra 	$L__BB4_142;
	st.global.f32 	[%rd13+96], %f326;
$L__BB4_142:
	ld.param.u32 	%r258, [_Z12resultKerneliiiPfS__param_1];
	max.s32 	%r139, %r63, %r47;
	setp.ge.s32 	%p56, %r139, %r258;
	@%p56 bra 	$L__BB4_144;
	st.global.f32 	[%rd13+128], %f327;
$L__BB4_144:
	ld.param.u32 	%r259, [_Z12resultKerneliiiPfS__param_1];
	max.s32 	%r140, %r63, %r48;
	setp.ge.s32 	%p57, %r140, %r259;
	@%p57 bra 	$L__BB4_146;
	st.global.f32 	[%rd13+160], %f328;
$L__BB4_146:
	ld.param.u32 	%r260, [_Z12resultKerneliiiPfS__param_1];
	max.s32 	%r141, %r63, %r49;
	setp.ge.s32 	%p58, %r141, %r260;
	@%p58 bra 	$L__BB4_148;
	st.global.f32 	[%rd13+192], %f329;
$L__BB4_148:
	ld.param.u32 	%r261, [_Z12resultKerneliiiPfS__param_1];
	max.s32 	%r142, %r63, %r50;
	setp.ge.s32 	%p59, %r142, %r261;
	@%p59 bra 	$L__BB4_150;
	st.global.f32 	[%rd13+224], %f330;
$L__BB4_150:
	ld.param.u32 	%r262, [_Z12resultKerneliiiPfS__param_1];
	add.s32 	%r65, %r41, 56;
	add.s32 	%r66, %r64, %r52;
	max.s32 	%r143, %r65, %r78;
	setp.ge.s32 	%p60, %r143, %r262;
	@%p60 bra 	$L__BB4_152;
	add.s32 	%r144, %r78, %r66;
	mul.wide.s32 	%rd61, %r144, 4;
	add.s64 	%rd62, %rd8, %rd61;
	st.global.f32 	[%rd62], %f331;
$L__BB4_152:
	ld.param.u32 	%r263, [_Z12resultKerneliiiPfS__param_1];
	max.s32 	%r145, %r65, %r44;
	setp.ge.s32 	%p61, %r145, %r263;
	cvt.s64.s32 	%rd63, %r66;
	add.s64 	%rd64, %rd5, %rd63;
	shl.b64 	%rd65, %rd64, 2;
	add.s64 	%rd14, %rd8, %rd65;
	@%p61 bra 	$L__BB4_154;
	st.global.f32 	[%rd14+32], %f332;
$L__BB4_154:
	ld.param.u32 	%r264, [_Z12resultKerneliiiPfS__param_1];
	max.s32 	%r146, %r65, %r45;
	setp.ge.s32 	%p62, %r146, %r264;
	@%p62 bra 	$L__BB4_156;
	st.global.f32 	[%rd14+64], %f333;
$L__BB4_156:
	ld.param.u32 	%r265, [_Z12resultKerneliiiPfS__param_1];
	max.s32 	%r147, %r65, %r46;
	setp.ge.s32 	%p63, %r147, %r265;
	@%p63 bra 	$L__BB4_158;
	st.global.f32 	[%rd14+96], %f334;
$L__BB4_158:
	ld.param.u32 	%r266, [_Z12resultKerneliiiPfS__param_1];
	max.s32 	%r148, %r65, %r47;
	setp.ge.s32 	%p64, %r148, %r266;
	@%p64 bra 	$L__BB4_160;
	st.global.f32 	[%rd14+128], %f335;
$L__BB4_160:
	ld.param.u32 	%r267, [_Z12resultKerneliiiPfS__param_1];
	max.s32 	%r149, %r65, %r48;
	setp.ge.s32 	%p65, %r149, %r267;
	@%p65 bra 	$L__BB4_162;
	st.global.f32 	[%rd14+160], %f336;
$L__BB4_162:
	ld.param.u32 	%r268, [_Z12resultKerneliiiPfS__param_1];
	max.s32 	%r150, %r65, %r49;
	setp.ge.s32 	%p66, %r150, %r268;
	@%p66 bra 	$L__BB4_164;
	st.global.f32 	[%rd14+192], %f337;
$L__BB4_164:
	ld.param.u32 	%r269, [_Z12resultKerneliiiPfS__param_1];
	max.s32 	%r151, %r65, %r50;
	setp.ge.s32 	%p67, %r151, %r269;
	@%p67 bra 	$L__BB4_166;
	st.global.f32 	[%rd14+224], %f338;
$L__BB4_166:
	ret;

}


// ===== COMPILED SASS (sm_100) =====

	.target	sm_100

	.elftype	@"ET_EXEC"


//--------------------- .note.nv.tkinfo           --------------------------
	.section	.note.nv.tkinfo,"",@"SHT_NOTE"
	.sectionflags	@"SHF_NOTE_NV_TKINFO"
	.tkinfo
        /*0018*/ 	.word	0x00000002
        /*0030*/ 	.string	""
        /*0030*/ 	.string	"ptxas"
        /*0030*/ 	.string	"Cuda compilation tools, release 13.0, V13.0.88"
        /*0030*/ 	.string	"Build cuda_13.0.r13.0/compiler.36424714_0"
        /*0030*/ 	.string	"-arch sm_100 -m 64 "



//--------------------- .note.nv.cuinfo           --------------------------
	.section	.note.nv.cuinfo,"",@"SHT_NOTE"
	.sectionflags	@"SHF_NOTE_NV_CUINFO"
        /*0018*/ 	.short	0x0002
        /*001a*/ 	.short	0x0064
        /*001c*/ 	.short	0x0082
	.zero		2


//--------------------- .nv.info                  --------------------------
	.section	.nv.info,"",@"SHT_CUDA_INFO"
	.align	4


	//----- nvinfo : EIATTR_REGCOUNT
	.align		4
        /*0000*/ 	.byte	0x04, 0x2f
        /*0002*/ 	.short	(.L_1 - .L_0)
	.align		4
.L_0:
        /*0004*/ 	.word	index@(_Z10meanKerneliiPfS_)
        /*0008*/ 	.word	0x0000001f


	//----- nvinfo : EIATTR_FRAME_SIZE
	.align		4
.L_1:
        /*000c*/ 	.byte	0x04, 0x11
        /*000e*/ 	.short	(.L_3 - .L_2)
	.align		4
.L_2:
        /*0010*/ 	.word	index@($__internal_2_$__cuda_sm3x_div_rn_noftz_f32_slowpath)
        /*0014*/ 	.word	0x00000000


	//----- nvinfo : EIATTR_FRAME_SIZE
	.align		4
.L_3:
        /*0018*/ 	.byte	0x04, 0x11
        /*001a*/ 	.short	(.L_5 - .L_4)
	.align		4
.L_4:
        /*001c*/ 	.word	index@(_Z10meanKerneliiPfS_)
        /*0020*/ 	.word	0x00000000


	//----- nvinfo : EIATTR_REGCOUNT
	.align		4
.L_5:
        /*0024*/ 	.byte	0x04, 0x2f
        /*0026*/ 	.short	(.L_7 - .L_6)
	.align		4
.L_6:
        /*0028*/ 	.word	index@(_Z16differenceKerneliiPfS_S_)
        /*002c*/ 	.word	0x00000012


	//----- nvinfo : EIATTR_FRAME_SIZE
	.align		4
.L_7:
        /*0030*/ 	.byte	0x04, 0x11
        /*0032*/ 	.short	(.L_9 - .L_8)
	.align		4
.L_8:
        /*0034*/ 	.word	index@(_Z16differenceKerneliiPfS_S_)
        /*0038*/ 	.word	0x00000000


	//----- nvinfo : EIATTR_REGCOUNT
	.align		4
.L_9:
        /*003c*/ 	.byte	0x04, 0x2f
        /*003e*/ 	.short	(.L_11 - .L_10)
	.align		4
.L_10:
        /*0040*/ 	.word	index@(_Z17correlationKerneliiPfS_)
        /*0044*/ 	.word	0x00000022


	//----- nvinfo : EIATTR_FRAME_SIZE
	.align		4
.L_11:
        /*0048*/ 	.byte	0x04, 0x11
        /*004a*/ 	.short	(.L_13 - .L_12)
	.align		4
.L_12:
        /*004c*/ 	.word	index@($__internal_1_$__cuda_sm3x_div_rn_noftz_f32_slowpath)
        /*0050*/ 	.word	0x00000000


	//----- nvinfo : EIATTR_FRAME_SIZE
	.align		4
.L_13:
        /*0054*/ 	.byte	0x04, 0x11
        /*0056*/ 	.short	(.L_15 - .L_14)
	.align		4
.L_14:
        /*0058*/ 	.word	index@($__internal_0_$__cuda_sm20_sqrt_rn_f32_slowpath)
        /*005c*/ 	.word	0x00000000


	//----- nvinfo : EIATTR_FRAME_SIZE
	.align		4
.L_15:
        /*0060*/ 	.byte	0x04, 0x11
        /*0062*/ 	.short	(.L_17 - .L_16)
	.align		4
.L_16:
        /*0064*/ 	.word	index@(_Z17correlationKerneliiPfS_)
        /*0068*/ 	.word	0x00000000


	//----- nvinfo : EIATTR_REGCOUNT
	.align		4
.L_17:
        /*006c*/ 	.byte	0x04, 0x2f
        /*006e*/ 	.short	(.L_19 - .L_18)
	.align		4
.L_18:
        /*0070*/ 	.word	index@(_Z13paddingKerneliiiPfS_)
        /*0074*/ 	.word	0x0000000e


	//----- nvinfo : EIATTR_FRAME_SIZE
	.align		4
.L_19:
        /*0078*/ 	.byte	0x04, 0x11
        /*007a*/ 	.short	(.L_21 - .L_20)
	.align		4
.L_20:
        /*007c*/ 	.word	index@(_Z13paddingKerneliiiPfS_)
        /*0080*/ 	.word	0x00000000


	//----- nvinfo : EIATTR_REGCOUNT
	.align		4
.L_21:
        /*0084*/ 	.byte	0x04, 0x2f
        /*0086*/ 	.short	(.L_23 - .L_22)
	.align		4
.L_22:
        /*0088*/ 	.word	index@(_Z12resultKerneliiiPfS_)
        /*008c*/ 	.word	0x00000060


	//----- nvinfo : EIATTR_FRAME_SIZE
	.align		4
.L_23:
        /*0090*/ 	.byte	0x04, 0x11
        /*0092*/ 	.short	(.L_25 - .L_24)
	.align		4
.L_24:
        /*0094*/ 	.word	index@(_Z12resultKerneliiiPfS_)
        /*0098*/ 	.word	0x00000000


	//----- nvinfo : EIATTR_MIN_STACK_SIZE
	.align		4
.L_25:
        /*009c*/ 	.byte	0x04, 0x12
        /*009e*/ 	.short	(.L_27 - .L_26)
	.align		4
.L_26:
        /*00a0*/ 	.word	index@(_Z12resultKerneliiiPfS_)
        /*00a4*/ 	.word	0x00000000


	//----- nvinfo : EIATTR_MIN_STACK_SIZE
	.align		4
.L_27:
        /*00a8*/ 	.byte	0x04, 0x12
        /*00aa*/ 	.short	(.L_29 - .L_28)
	.align		4
.L_28:
        /*00ac*/ 	.word	index@(_Z13paddingKerneliiiPfS_)
        /*00b0*/ 	.word	0x00000000


	//----- nvinfo : EIATTR_MIN_STACK_SIZE
	.align		4
.L_29:
        /*00b4*/ 	.byte	0x04, 0x12
        /*00b6*/ 	.short	(.L_31 - .L_30)
	.align		4
.L_30:
        /*00b8*/ 	.word	index@(_Z17correlationKerneliiPfS_)
        /*00bc*/ 	.word	0x00000000


	//----- nvinfo : EIATTR_MIN_STACK_SIZE
	.align		4
.L_31:
        /*00c0*/ 	.byte	0x04, 0x12
        /*00c2*/ 	.short	(.L_33 - .L_32)
	.align		4
.L_32:
        /*00c4*/ 	.word	index@(_Z16differenceKerneliiPfS_S_)
        /*00c8*/ 	.word	0x00000000


	//----- nvinfo : EIATTR_MIN_STACK_SIZE
	.align		4
.L_33:
        /*00cc*/ 	.byte	0x04, 0x12
        /*00ce*/ 	.short	(.L_35 - .L_34)
	.align		4
.L_34:
        /*00d0*/ 	.word	index@(_Z10meanKerneliiPfS_)
        /*00d4*/ 	.word	0x00000000
.L_35:


//--------------------- .nv.compat                --------------------------
	.section	.nv.compat,"",@"SHT_CUDA_COMPAT_INFO"
	.align	4
        /*0000*/ 	.byte	0x02, 0x09, 0x00, 0x00, 0x02, 0x02, 0x01, 0x00, 0x02, 0x05, 0x05, 0x00, 0x03, 0x07, 0x01, 0x01
        /*0010*/ 	.byte	0x02, 0x03, 0x00, 0x00, 0x02, 0x06, 0x01, 0x00, 0x04, 0x0b, 0x08, 0x00, 0x01, 0x00, 0x00, 0x00
        /*0020*/ 	.byte	0x00, 0x00, 0x00, 0x00


//--------------------- .nv.info._Z12resultKerneliiiPfS_ --------------------------
	.section	.nv.info._Z12resultKerneliiiPfS_,"",@"SHT_CUDA_INFO"
	.sectionflags	@""
	.align	4


	//----- nvinfo : EIATTR_CUDA_API_VERSION
	.align		4
        /*0000*/ 	.byte	0x04, 0x37
        /*0002*/ 	.short	(.L_37 - .L_36)
.L_36:
        /*0004*/ 	.word	0x00000082


	//----- nvinfo : EIATTR_KPARAM_INFO
	.align		4
.L_37:
        /*0008*/ 	.byte	0x04, 0x17
        /*000a*/ 	.short	(.L_39 - .L_38)
.L_38:
        /*000c*/ 	.word	0x00000000
        /*0010*/ 	.short	0x0004
        /*0012*/ 	.short	0x0018
        /*0014*/ 	.byte	0x00, 0xf5, 0x21, 0x00


	//----- nvinfo : EIATTR_KPARAM_INFO
	.align		4
.L_39:
        /*0018*/ 	.byte	0x04, 0x17
        /*001a*/ 	.short	(.L_41 - .L_40)
.L_40:
        /*001c*/ 	.word	0x00000000
        /*0020*/ 	.short	0x0003
        /*0022*/ 	.short	0x0010
        /*0024*/ 	.byte	0x00, 0xf5, 0x21, 0x00


	//----- nvinfo : EIATTR_KPARAM_INFO
	.align		4
.L_41:
        /*0028*/ 	.byte	0x04, 0x17
        /*002a*/ 	.short	(.L_43 - .L_42)
.L_42:
        /*002c*/ 	.word	0x00000000
        /*0030*/ 	.short	0x0002
        /*0032*/ 	.short	0x0008
        /*0034*/ 	.byte	0x00, 0xf0, 0x11, 0x00


	//----- nvinfo : EIATTR_KPARAM_INFO
	.align		4
.L_43:
        /*0038*/ 	.byte	0x04, 0x17
        /*003a*/ 	.short	(.L_45 - .L_44)
.L_44:
        /*003c*/ 	.word	0x00000000
        /*0040*/ 	.short	0x0001
        /*0042*/ 	.short	0x0004
        /*0044*/ 	.byte	0x00, 0xf0, 0x11, 0x00


	//----- nvinfo : EIATTR_KPARAM_INFO
	.align		4
.L_45:
        /*0048*/ 	.byte	0x04, 0x17
        /*004a*/ 	.short	(.L_47 - .L_46)
.L_46:
        /*004c*/ 	.word	0x00000000
        /*0050*/ 	.short	0x0000
        /*0052*/ 	.short	0x0000
        /*0054*/ 	.byte	0x00, 0xf0, 0x11, 0x00


	//----- nvinfo : EIATTR_SPARSE_MMA_MASK
	.align		4
.L_47:
        /*0058*/ 	.byte	0x03, 0x50
        /*005a*/ 	.short	0x0000


	//----- nvinfo : EIATTR_MAXREG_COUNT
	.align		4
        /*005c*/ 	.byte	0x03, 0x1b
        /*005e*/ 	.short	0x00ff


	//----- nvinfo : EIATTR_MERCURY_ISA_VERSION
	.align		4
        /*0060*/ 	.byte	0x03, 0x5f
        /*0062*/ 	.short	0x0101


	//----- nvinfo : EIATTR_VRC_CTA_INIT_COUNT
	.align		4
        /*0064*/ 	.byte	0x02, 0x4a
	.zero		1
	.zero		1


	//----- nvinfo : EIATTR_EXIT_INSTR_OFFSETS
	.align		4
        /*0068*/ 	.byte	0x04, 0x1c
        /*006a*/ 	.short	(.L_49 - .L_48)


	//   ....[0]....
.L_48:
        /*006c*/ 	.word	0x000005f0


	//   ....[1]....
        /*0070*/ 	.word	0x000022a0


	//   ....[2]....
        /*0074*/ 	.word	0x000022c0


	//----- nvinfo : EIATTR_CBANK_PARAM_SIZE
	.align		4
.L_49:
        /*0078*/ 	.byte	0x03, 0x19
        /*007a*/ 	.short	0x0020


	//----- nvinfo : EIATTR_PARAM_CBANK
	.align		4
        /*007c*/ 	.byte	0x04, 0x0a
        /*007e*/ 	.short	(.L_51 - .L_50)
	.align		4
.L_50:
        /*0080*/ 	.word	index@(.nv.constant0._Z12resultKerneliiiPfS_)
        /*0084*/ 	.short	0x0380
        /*0086*/ 	.short	0x0020


	//----- nvinfo : EIATTR_SW_WAR
	.align		4
.L_51:
        /*0088*/ 	.byte	0x04, 0x36
        /*008a*/ 	.short	(.L_53 - .L_52)
.L_52:
        /*008c*/ 	.word	0x00000008
.L_53:


//--------------------- .nv.info._Z13paddingKerneliiiPfS_ --------------------------
	.section	.nv.info._Z13paddingKerneliiiPfS_,"",@"SHT_CUDA_INFO"
	.sectionflags	@""
	.align	4


	//----- nvinfo : EIATTR_CUDA_API_VERSION
	.align		4
        /*0000*/ 	.byte	0x04, 0x37
        /*0002*/ 	.short	(.L_55 - .L_54)
.L_54:
        /*0004*/ 	.word	0x00000082


	//----- nvinfo : EIATTR_KPARAM_INFO
	.align		4
.L_55:
        /*0008*/ 	.byte	0x04, 0x17
        /*000a*/ 	.short	(.L_57 - .L_56)
.L_56:
        /*000c*/ 	.word	0x00000000
        /*0010*/ 	.short	0x0004
        /*0012*/ 	.short	0x0018
        /*0014*/ 	.byte	0x00, 0xf5, 0x21, 0x00


	//----- nvinfo : EIATTR_KPARAM_INFO
	.align		4
.L_57:
        /*0018*/ 	.byte	0x04, 0x17
        /*001a*/ 	.short	(.L_59 - .L_58)
.L_58:
        /*001c*/ 	.word	0x00000000
        /*0020*/ 	.short	0x0003
        /*0022*/ 	.short	0x0010
        /*0024*/ 	.byte	0x00, 0xf5, 0x21, 0x00


	//----- nvinfo : EIATTR_KPARAM_INFO
	.align		4
.L_59:
        /*0028*/ 	.byte	0x04, 0x17
        /*002a*/ 	.short	(.L_61 - .L_60)
.L_60:
        /*002c*/ 	.word	0x00000000
        /*0030*/ 	.short	0x0002
        /*0032*/ 	.short	0x0008
        /*0034*/ 	.byte	0x00, 0xf0, 0x11, 0x00


	//----- nvinfo : EIATTR_KPARAM_INFO
	.align		4
.L_61:
        /*0038*/ 	.byte	0x04, 0x17
        /*003a*/ 	.short	(.L_63 - .L_62)
.L_62:
        /*003c*/ 	.word	0x00000000
        /*0040*/ 	.short	0x0001
        /*0042*/ 	.short	0x0004
        /*0044*/ 	.byte	0x00, 0xf0, 0x11, 0x00


	//----- nvinfo : EIATTR_KPARAM_INFO
	.align		4
.L_63:
        /*0048*/ 	.byte	0x04, 0x17
        /*004a*/ 	.short	(.L_65 - .L_64)
.L_64:
        /*004c*/ 	.word	0x00000000
        /*0050*/ 	.short	0x0000
        /*0052*/ 	.short	0x0000
        /*0054*/ 	.byte	0x00, 0xf0, 0x11, 0x00


	//----- nvinfo : EIATTR_SPARSE_MMA_MASK
	.align		4
.L_65:
        /*0058*/ 	.byte	0x03, 0x50
        /*005a*/ 	.short	0x0000


	//----- nvinfo : EIATTR_MAXREG_COUNT
	.align		4
        /*005c*/ 	.byte	0x03, 0x1b
        /*005e*/ 	.short	0x00ff


	//----- nvinfo : EIATTR_MERCURY_ISA_VERSION
	.align		4
        /*0060*/ 	.byte	0x03, 0x5f
        /*0062*/ 	.short	0x0101


	//----- nvinfo : EIATTR_VRC_CTA_INIT_COUNT
	.align		4
        /*0064*/ 	.byte	0x02, 0x4a
	.zero		1
	.zero		1


	//----- nvinfo : EIATTR_EXIT_INSTR_OFFSETS
	.align		4
        /*0068*/ 	.byte	0x04, 0x1c
        /*006a*/ 	.short	(.L_67 - .L_66)


	//   ....[0]....
.L_66:
        /*006c*/ 	.word	0x00000030


	//   ....[1]....
        /*0070*/ 	.word	0x00000100


	//   ....[2]....
        /*0074*/ 	.word	0x000001b0


	//----- nvinfo : EIATTR_CBANK_PARAM_SIZE
	.align		4
.L_67:
        /*0078*/ 	.byte	0x03, 0x19
        /*007a*/ 	.short	0x0020


	//----- nvinfo : EIATTR_PARAM_CBANK
	.align		4
        /*007c*/ 	.byte	0x04, 0x0a
        /*007e*/ 	.short	(.L_69 - .L_68)
	.align		4
.L_68:
        /*0080*/ 	.word	index@(.nv.constant0._Z13paddingKerneliiiPfS_)
        /*0084*/ 	.short	0x0380
        /*0086*/ 	.short	0x0020


	//----- nvinfo : EIATTR_SW_WAR
	.align		4
.L_69:
        /*0088*/ 	.byte	0x04, 0x36
        /*008a*/ 	.short	(.L_71 - .L_70)
.L_70:
        /*008c*/ 	.word	0x00000008
.L_71:


//--------------------- .nv.info._Z17correlationKerneliiPfS_ --------------------------
	.section	.nv.info._Z17correlationKerneliiPfS_,"",@"SHT_CUDA_INFO"
	.sectionflags	@""
	.align	4


	//----- nvinfo : EIATTR_CUDA_API_VERSION
	.align		4
        /*0000*/ 	.byte	0x04, 0x37
        /*0002*/ 	.short	(.L_73 - .L_72)
.L_72:
        /*0004*/ 	.word	0x00000082


	//----- nvinfo : EIATTR_KPARAM_INFO
	.align		4
.L_73:
        /*0008*/ 	.byte	0x04, 0x17
        /*000a*/ 	.short	(.L_75 - .L_74)
.L_74:
        /*000c*/ 	.word	0x00000000
        /*0010*/ 	.short	0x0003
        /*0012*/ 	.short	0x0010
        /*0014*/ 	.byte	0x00, 0xf5, 0x21, 0x00


	//----- nvinfo : EIATTR_KPARAM_INFO
	.align		4
.L_75:
        /*0018*/ 	.byte	0x04, 0x17
        /*001a*/ 	.short	(.L_77 - .L_76)
.L_76:
        /*001c*/ 	.word	0x00000000
        /*0020*/ 	.short	0x0002
        /*0022*/ 	.short	0x0008
        /*0024*/ 	.byte	0x00, 0xf5, 0x21, 0x00


	//----- nvinfo : EIATTR_KPARAM_INFO
	.align		4
.L_77:
        /*0028*/ 	.byte	0x04, 0x17
        /*002a*/ 	.short	(.L_79 - .L_78)
.L_78:
        /*002c*/ 	.word	0x00000000
        /*0030*/ 	.short	0x0001
        /*0032*/ 	.short	0x0004
        /*0034*/ 	.byte	0x00, 0xf0, 0x11, 0x00


	//----- nvinfo : EIATTR_KPARAM_INFO
	.align		4
.L_79:
        /*0038*/ 	.byte	0x04, 0x17
        /*003a*/ 	.short	(.L_81 - .L_80)
.L_80:
        /*003c*/ 	.word	0x00000000
        /*0040*/ 	.short	0x0000
        /*0042*/ 	.short	0x0000
        /*0044*/ 	.byte	0x00, 0xf0, 0x11, 0x00


	//----- nvinfo : EIATTR_SPARSE_MMA_MASK
	.align		4
.L_81:
        /*0048*/ 	.byte	0x03, 0x50
        /*004a*/ 	.short	0x0000


	//----- nvinfo : EIATTR_MAXREG_COUNT
	.align		4
        /*004c*/ 	.byte	0x03, 0x1b
        /*004e*/ 	.short	0x00ff


	//----- nvinfo : EIATTR_MERCURY_ISA_VERSION
	.align		4
        /*0050*/ 	.byte	0x03, 0x5f
        /*0052*/ 	.short	0x0101


	//----- nvinfo : EIATTR_VRC_CTA_INIT_COUNT
	.align		4
        /*0054*/ 	.byte	0x02, 0x4a
	.zero		1
	.zero		1


	//----- nvinfo : EIATTR_EXIT_INSTR_OFFSETS
	.align		4
        /*0058*/ 	.byte	0x04, 0x1c
        /*005a*/ 	.short	(.L_83 - .L_82)


	//   ....[0]....
.L_82:
        /*005c*/ 	.word	0x00000040


	//   ....[1]....
        /*0060*/ 	.word	0x00000180


	//   ....[2]....
        /*0064*/ 	.word	0x00001e10


	//----- nvinfo : EIATTR_CRS_STACK_SIZE
	.align		4
.L_83:
        /*0068*/ 	.byte	0x04, 0x1e
        /*006a*/ 	.short	(.L_85 - .L_84)
.L_84:
        /*006c*/ 	.word	0x00000000


	//----- nvinfo : EIATTR_CBANK_PARAM_SIZE
	.align		4
.L_85:
        /*0070*/ 	.byte	0x03, 0x19
        /*0072*/ 	.short	0x0018


	//----- nvinfo : EIATTR_PARAM_CBANK
	.align		4
        /*0074*/ 	.byte	0x04, 0x0a
        /*0076*/ 	.short	(.L_87 - .L_86)
	.align		4
.L_86:
        /*0078*/ 	.word	index@(.nv.constant0._Z17correlationKerneliiPfS_)
        /*007c*/ 	.short	0x0380
        /*007e*/ 	.short	0x0018


	//----- nvinfo : EIATTR_SW_WAR
	.align		4
.L_87:
        /*0080*/ 	.byte	0x04, 0x36
        /*0082*/ 	.short	(.L_89 - .L_88)
.L_88:
        /*0084*/ 	.word	0x00000008
.L_89:


//--------------------- .nv.info._Z16differenceKerneliiPfS_S_ --------------------------
	.section	.nv.info._Z16differenceKerneliiPfS_S_,"",@"SHT_CUDA_INFO"
	.sectionflags	@""
	.align	4


	//----- nvinfo : EIATTR_CUDA_API_VERSION
	.align		4
        /*0000*/ 	.byte	0x04, 0x37
        /*0002*/ 	.short	(.L_91 - .L_90)
.L_90:
        /*0004*/ 	.word	0x00000082


	//----- nvinfo : EIATTR_KPARAM_INFO
	.align		4
.L_91:
        /*0008*/ 	.byte	0x04, 0x17
        /*000a*/ 	.short	(.L_93 - .L_92)
.L_92:
        /*000c*/ 	.word	0x00000000
        /*0010*/ 	.short	0x0004
        /*0012*/ 	.short	0x0018
        /*0014*/ 	.byte	0x00, 0xf5, 0x21, 0x00


	//----- nvinfo : EIATTR_KPARAM_INFO
	.align		4
.L_93:
        /*0018*/ 	.byte	0x04, 0x17
        /*001a*/ 	.short	(.L_95 - .L_94)
.L_94:
        /*001c*/ 	.word	0x00000000
        /*0020*/ 	.short	0x0003
        /*0022*/ 	.short	0x0010
        /*0024*/ 	.byte	0x00, 0xf5, 0x21, 0x00


	//----- nvinfo : EIATTR_KPARAM_INFO
	.align		4
.L_95:
        /*0028*/ 	.byte	0x04, 0x17
        /*002a*/ 	.short	(.L_97 - .L_96)
.L_96:
        /*002c*/ 	.word	0x00000000
        /*0030*/ 	.short	0x0002
        /*0032*/ 	.short	0x0008
        /*0034*/ 	.byte	0x00, 0xf5, 0x21, 0x00


	//----- nvinfo : EIATTR_KPARAM_INFO
	.align		4
.L_97:
        /*0038*/ 	.byte	0x04, 0x17
        /*003a*/ 	.short	(.L_99 - .L_98)
.L_98:
        /*003c*/ 	.word	0x00000000
        /*0040*/ 	.short	0x0001
        /*0042*/ 	.short	0x0004
        /*0044*/ 	.byte	0x00, 0xf0, 0x11, 0x00


	//----- nvinfo : EIATTR_KPARAM_INFO
	.align		4
.L_99:
        /*0048*/ 	.byte	0x04, 0x17
        /*004a*/ 	.short	(.L_101 - .L_100)
.L_100:
        /*004c*/ 	.word	0x00000000
        /*0050*/ 	.short	0x0000
        /*0052*/ 	.short	0x0000
        /*0054*/ 	.byte	0x00, 0xf0, 0x11, 0x00


	//----- nvinfo : EIATTR_SPARSE_MMA_MASK
	.align		4
.L_101:
        /*0058*/ 	.byte	0x03, 0x50
        /*005a*/ 	.short	0x0000


	//----- nvinfo : EIATTR_MAXREG_COUNT
	.align		4
        /*005c*/ 	.byte	0x03, 0x1b
        /*005e*/ 	.short	0x00ff


	//----- nvinfo : EIATTR_MERCURY_ISA_VERSION
	.align		4
        /*0060*/ 	.byte	0x03, 0x5f
        /*0062*/ 	.short	0x0101


	//----- nvinfo : EIATTR_VRC_CTA_INIT_COUNT
	.align		4
        /*0064*/ 	.byte	0x02, 0x4a
	.zero		1
	.zero		1


	//----- nvinfo : EIATTR_EXIT_INSTR_OFFSETS
	.align		4
        /*0068*/ 	.byte	0x04, 0x1c
        /*006a*/ 	.short	(.L_103 - .L_102)


	//   ....[0]....
.L_102:
        /*006c*/ 	.word	0x00000040


	//   ....[1]....
        /*0070*/ 	.word	0x00000190


	//   ....[2]....
        /*0074*/ 	.word	0x00000280


	//----- nvinfo : EIATTR_CRS_STACK_SIZE
	.align		4
.L_103:
        /*0078*/ 	.byte	0x04, 0x1e
        /*007a*/ 	.short	(.L_105 - .L_104)
.L_104:
        /*007c*/ 	.word	0x00000000


	//----- nvinfo : EIATTR_CBANK_PARAM_SIZE
	.align		4
.L_105:
        /*0080*/ 	.byte	0x03, 0x19
        /*0082*/ 	.short	0x0020


	//----- nvinfo : EIATTR_PARAM_CBANK
	.align		4
        /*0084*/ 	.byte	0x04, 0x0a
        /*0086*/ 	.short	(.L_107 - .L_106)
	.align		4
.L_106:
        /*0088*/ 	.word	index@(.nv.constant0._Z16differenceKerneliiPfS_S_)
        /*008c*/ 	.short	0x0380
        /*008e*/ 	.short	0x0020


	//----- nvinfo : EIATTR_SW_WAR
	.align		4
.L_107:
        /*0090*/ 	.byte	0x04, 0x36
        /*0092*/ 	.short	(.L_109 - .L_108)
.L_108:
        /*0094*/ 	.word	0x00000008
.L_109:


//--------------------- .nv.info._Z10meanKerneliiPfS_ --------------------------
	.section	.nv.info._Z10meanKerneliiPfS_,"",@"SHT_CUDA_INFO"
	.sectionflags	@""
	.align	4


	//----- nvinfo : EIATTR_CUDA_API_VERSION
	.align		4
        /*0000*/ 	.byte	0x04, 0x37
        /*0002*/ 	.short	(.L_111 - .L_110)
.L_110:
        /*0004*/ 	.word	0x00000082


	//----- nvinfo : EIATTR_KPARAM_INFO
	.align		4
.L_111:
        /*0008*/ 	.byte	0x04, 0x17
        /*000a*/ 	.short	(.L_113 - .L_112)
.L_112:
        /*000c*/ 	.word	0x00000000
        /*0010*/ 	.short	0x0003
        /*0012*/ 	.short	0x0010
        /*0014*/ 	.byte	0x00, 0xf5, 0x21, 0x00


	//----- nvinfo : EIATTR_KPARAM_INFO
	.align		4
.L_113:
        /*0018*/ 	.byte	0x04, 0x17
        /*001a*/ 	.short	(.L_115 - .L_114)
.L_114:
        /*001c*/ 	.word	0x00000000
        /*0020*/ 	.short	0x0002
        /*0022*/ 	.short	0x0008
        /*0024*/ 	.byte	0x00, 0xf5, 0x21, 0x00


	//----- nvinfo : EIATTR_KPARAM_INFO
	.align		4
.L_115:
        /*0028*/ 	.byte	0x04, 0x17
        /*002a*/ 	.short	(.L_117 - .L_116)
.L_116:
        /*002c*/ 	.word	0x00000000
        /*0030*/ 	.short	0x0001
        /*0032*/ 	.short	0x0004
        /*0034*/ 	.byte	0x00, 0xf0, 0x11, 0x00


	//----- nvinfo : EIATTR_KPARAM_INFO
	.align		4
.L_117:
        /*0038*/ 	.byte	0x04, 0x17
        /*003a*/ 	.short	(.L_119 - .L_118)
.L_118:
        /*003c*/ 	.word	0x00000000
        /*0040*/ 	.short	0x0000
        /*0042*/ 	.short	0x0000
        /*0044*/ 	.byte	0x00, 0xf0, 0x11, 0x00


	//----- nvinfo : EIATTR_SPARSE_MMA_MASK
	.align		4
.L_119:
        /*0048*/ 	.byte	0x03, 0x50
        /*004a*/ 	.short	0x0000


	//----- nvinfo : EIATTR_MAXREG_COUNT
	.align		4
        /*004c*/ 	.byte	0x03, 0x1b
        /*004e*/ 	.short	0x00ff


	//----- nvinfo : EIATTR_MERCURY_ISA_VERSION
	.align		4
        /*0050*/ 	.byte	0x03, 0x5f
        /*0052*/ 	.short	0x0101


	//----- nvinfo : EIATTR_VRC_CTA_INIT_COUNT
	.align		4
        /*0054*/ 	.byte	0x02, 0x4a
	.zero		1
	.zero		1


	//----- nvinfo : EIATTR_EXIT_INSTR_OFFSETS
	.align		4
        /*0058*/ 	.byte	0x04, 0x1c
        /*005a*/ 	.short	(.L_121 - .L_120)


	//   ....[0]....
.L_120:
        /*005c*/ 	.word	0x00000030


	//   ....[1]....
        /*0060*/ 	.word	0x000001a0


	//   ....[2]....
        /*0064*/ 	.word	0x00000a30


	//   ....[3]....
        /*0068*/ 	.word	0x00000b60


	//   ....[4]....
        /*006c*/ 	.word	0x00000bb0


	//----- nvinfo : EIATTR_CRS_STACK_SIZE
	.align		4
.L_121:
        /*0070*/ 	.byte	0x04, 0x1e
        /*0072*/ 	.short	(.L_123 - .L_122)
.L_122:
        /*0074*/ 	.word	0x00000000


	//----- nvinfo : EIATTR_CBANK_PARAM_SIZE
	.align		4
.L_123:
        /*0078*/ 	.byte	0x03, 0x19
        /*007a*/ 	.short	0x0018


	//----- nvinfo : EIATTR_PARAM_CBANK
	.align		4
        /*007c*/ 	.byte	0x04, 0x0a
        /*007e*/ 	.short	(.L_125 - .L_124)
	.align		4
.L_124:
        /*0080*/ 	.word	index@(.nv.constant0._Z10meanKerneliiPfS_)
        /*0084*/ 	.short	0x0380
        /*0086*/ 	.short	0x0018


	//----- nvinfo : EIATTR_SW_WAR
	.align		4
.L_125:
        /*0088*/ 	.byte	0x04, 0x36
        /*008a*/ 	.short	(.L_127 - .L_126)
.L_126:
        /*008c*/ 	.word	0x00000008
.L_127:


//--------------------- .nv.callgraph             --------------------------
	.section	.nv.callgraph,"",@"SHT_CUDA_CALLGRAPH"
	.align	4
	.sectionentsize	8
	.align		4
        /*0000*/ 	.word	0x00000000
	.align		4
        /*0004*/ 	.word	0xffffffff
	.align		4
        /*0008*/ 	.word	0x00000000
	.align		4
        /*000c*/ 	.word	0xfffffffe
	.align		4
        /*0010*/ 	.word	0x00000000
	.align		4
        /*0014*/ 	.word	0xfffffffd
	.align		4
        /*0018*/ 	.word	0x00000000
	.align		4
        /*001c*/ 	.word	0xfffffffc


//--------------------- .text._Z12resultKerneliiiPfS_ --------------------------
	.section	.text._Z12resultKerneliiiPfS_,"ax",@progbits
	.align	128
        .global         _Z12resultKerneliiiPfS_
        .type           _Z12resultKerneliiiPfS_,@function
        .size           _Z12resultKerneliiiPfS_,(.L_x_96 - _Z12resultKerneliiiPfS_)
        .other          _Z12resultKerneliiiPfS_,@"STO_CUDA_ENTRY STV_DEFAULT"
_Z12resultKerneliiiPfS_:
.text._Z12resultKerneliiiPfS_:
[----:B------:R-:W-:Y:S01]  /*0000*/  LDC R1, c[0x0][0x37c] ;  /* 0x0000df00ff017b82 */ /* 0x000fe20000000800 */
[----:B------:R-:W0:Y:S01]  /*0010*/  S2R R5, SR_CTAID.X ;  /* 0x0000000000057919 */ /* 0x000e220000002500 */
[----:B------:R-:W1:Y:S01]  /*0020*/  LDCU.64 UR6, c[0x0][0x358] ;  /* 0x00006b00ff0677ac */ /* 0x000e620008000a00 */
[----:B------:R-:W0:Y:S01]  /*0030*/  S2R R67, SR_CTAID.Y ;  /* 0x0000000000437919 */ /* 0x000e220000002600 */
[----:B------:R-:W2:Y:S01]  /*0040*/  S2R R50, SR_TID.X ;  /* 0x0000000000327919 */ /* 0x000ea20000002100 */
[----:B------:R-:W3:Y:S01]  /*0050*/  S2R R4, SR_TID.Y ;  /* 0x0000000000047919 */ /* 0x000ee20000002200 */
[----:B0-----:R-:W-:-:S13]  /*0060*/  ISETP.GT.U32.AND P0, PT, R5, R67, PT ;  /* 0x000000430500720c */ /* 0x001fda0003f04070 */
[----:B-123--:R-:W-:Y:S05]  /*0070*/  @!P0 BRA `(.L_x_0) ;  /* 0x0000000400688947 */ /* 0x00efea0003800000 */
[----:B------:R-:W0:Y:S01]  /*0080*/  LDCU UR4, c[0x0][0x384] ;  /* 0x00007080ff0477ac */ /* 0x000e220008000800 */
[----:B------:R-:W1:Y:S01]  /*0090*/  LDC R24, c[0x0][0x384] ;  /* 0x0000e100ff187b82 */ /* 0x000e620000000800 */
[----:B------:R-:W-:Y:S02]  /*00a0*/  IMAD R17, R5, 0x40, R50 ;  /* 0x0000004005117824 */ /* 0x000fe400078e0232 */
[----:B------:R-:W-:Y:S02]  /*00b0*/  IMAD.MOV.U32 R18, RZ, RZ, 0x8 ;  /* 0x00000008ff127424 */ /* 0x000fe400078e00ff */
[C---:B------:R-:W-:Y:S02]  /*00c0*/  VIADD R0, R17.reuse, 0x8 ;  /* 0x0000000811007836 */ /* 0x040fe40000000000 */
[----:B0-----:R-:W-:Y:S02]  /*00d0*/  IMAD R23, R17, UR4, RZ ;  /* 0x0000000411177c24 */ /* 0x001fe4000f8e02ff */
[----:B------:R-:W-:Y:S01]  /*00e0*/  IMAD R19, R0, UR4, RZ ;  /* 0x0000000400137c24 */ /* 0x000fe2000f8e02ff */
[----:B------:R-:W0:Y:S01]  /*00f0*/  LDCU.64 UR4, c[0x0][0x390] ;  /* 0x00007200ff0477ac */ /* 0x000e220008000a00 */
[----:B------:R-:W-:-:S02]  /*0100*/  IMAD.IADD R3, R23, 0x1, R4 ;  /* 0x0000000117037824 */ /* 0x000fc400078e0204 */
[--C-:B------:R-:W-:Y:S02]  /*0110*/  IMAD.IADD R2, R19, 0x1, R4.reuse ;  /* 0x0000000113027824 */ /* 0x100fe400078e0204 */
[C---:B------:R-:W-:Y:S02]  /*0120*/  IMAD R0, R67.reuse, 0x40, R4 ;  /* 0x0000004043007824 */ /* 0x040fe400078e0204 */
[C---:B------:R-:W-:Y:S02]  /*0130*/  IMAD R25, R67.reuse, 0x40, R3 ;  /* 0x0000004043197824 */ /* 0x040fe400078e0203 */
[----:B------:R-:W-:Y:S02]  /*0140*/  IMAD R21, R67, 0x40, R2 ;  /* 0x0000004043157824 */ /* 0x000fe400078e0202 */
[C---:B------:R-:W-:Y:S02]  /*0150*/  VIADD R10, R0.reuse, 0x8 ;  /* 0x00000008000a7836 */ /* 0x040fe40000000000 */
[----:B------:R-:W-:-:S02]  /*0160*/  VIADD R11, R0, 0x10 ;  /* 0x00000010000b7836 */ /* 0x000fc40000000000 */
[C---:B------:R-:W-:Y:S02]  /*0170*/  VIADD R12, R0.reuse, 0x18 ;  /* 0x00000018000c7836 */ /* 0x040fe40000000000 */
[C---:B------:R-:W-:Y:S02]  /*0180*/  VIADD R13, R0.reuse, 0x20 ;  /* 0x00000020000d7836 */ /* 0x040fe40000000000 */
[C---:B------:R-:W-:Y:S02]  /*0190*/  VIADD R14, R0.reuse, 0x28 ;  /* 0x00000028000e7836 */ /* 0x040fe40000000000 */
[C---:B------:R-:W-:Y:S02]  /*01a0*/  VIADD R15, R0.reuse, 0x30 ;  /* 0x00000030000f7836 */ /* 0x040fe40000000000 */
[----:B0-----:R-:W-:-:S07]  /*01b0*/  VIADD R16, R0, 0x38 ;  /* 0x0000003800107836 */ /* 0x001fce0000000000 */
.L_x_1:
[-C--:B--2---:R-:W-:Y:S01]  /*01c0*/  VIMNMX R2, PT, PT, R0, R17.reuse, !PT ;  /* 0x0000001100027248 */ /* 0x084fe20007fe0100 */
[----:B------:R-:W-:Y:S01]  /*01d0*/  VIADD R29, R17, 0x8 ;  /* 0x00000008111d7836 */ /* 0x000fe20000000000 */
[----:B------:R-:W-:Y:S01]  /*01e0*/  VIMNMX R5, PT, PT, R11, R17, !PT ;  /* 0x000000110b057248 */ /* 0x000fe20007fe0100 */
[----:B------:R-:W-:Y:S01]  /*01f0*/  VIADD R18, R18, 0x10 ;  /* 0x0000001012127836 */ /* 0x000fe20000000000 */
[-C--:B-1----:R-:W-:Y:S02]  /*0200*/  ISETP.GE.AND P0, PT, R2, R24.reuse, PT ;  /* 0x000000180200720c */ /* 0x082fe40003f06270 */
[----:B------:R-:W-:Y:S02]  /*0210*/  VIMNMX R7, PT, PT, R0, R29, !PT ;  /* 0x0000001d00077248 */ /* 0x000fe40007fe0100 */
[----:B------:R-:W-:Y:S02]  /*0220*/  VIMNMX R4, PT, PT, R10, R17, !PT ;  /* 0x000000110a047248 */ /* 0x000fe40007fe0100 */
[----:B------:R-:W-:-:S02]  /*0230*/  ISETP.GE.AND P2, PT, R7, R24, PT ;  /* 0x000000180700720c */ /* 0x000fc40003f46270 */
[----:B------:R-:W-:Y:S02]  /*0240*/  IADD3 R7, P1, PT, R0, R23, RZ ;  /* 0x0000001700077210 */ /* 0x000fe40007f3e0ff */
[-C--:B------:R-:W-:Y:S02]  /*0250*/  ISETP.GE.AND P3, PT, R5, R24.reuse, PT ;  /* 0x000000180500720c */ /* 0x080fe40003f66270 */
[----:B------:R-:W-:Y:S01]  /*0260*/  ISETP.GE.AND P4, PT, R4, R24, PT ;  /* 0x000000180400720c */ /* 0x000fe20003f86270 */
[----:B------:R-:W0:Y:S01]  /*0270*/  @!P0 LDC.64 R2, c[0x0][0x390] ;  /* 0x0000e400ff028b82 */ /* 0x000e220000000a00 */
[----:B------:R-:W-:Y:S02]  /*0280*/  VIMNMX R5, PT, PT, R13, R17, !PT ;  /* 0x000000110d057248 */ /* 0x000fe40007fe0100 */
[----:B------:R-:W-:Y:S01]  /*0290*/  LEA.HI.X.SX32 R8, R23, RZ, 0x1, P1 ;  /* 0x000000ff17087211 */ /* 0x000fe200008f0eff */
[----:B------:R-:W-:Y:S01]  /*02a0*/  IMAD R23, R24, 0x10, R23 ;  /* 0x0000001018177824 */ /* 0x000fe200078e0217 */
[----:B------:R-:W-:-:S02]  /*02b0*/  LEA R4, P6, R7, UR4, 0x2 ;  /* 0x0000000407047c11 */ /* 0x000fc4000f8c10ff */
[-C--:B------:R-:W-:Y:S02]  /*02c0*/  ISETP.GE.AND P1, PT, R5, R24.reuse, PT ;  /* 0x000000180500720c */ /* 0x080fe40003f26270 */
[-C--:B------:R-:W-:Y:S02]  /*02d0*/  VIMNMX R6, PT, PT, R12, R17.reuse, !PT ;  /* 0x000000110c067248 */ /* 0x080fe40007fe0100 */
[----:B------:R-:W-:Y:S02]  /*02e0*/  LEA.HI.X R5, R7, UR5, R8, 0x2, P6 ;  /* 0x0000000507057c11 */ /* 0x000fe4000b0f1408 */
[----:B------:R-:W1:Y:S01]  /*02f0*/  @!P2 LDC.64 R8, c[0x0][0x390] ;  /* 0x0000e400ff08ab82 */ /* 0x000e620000000a00 */
[----:B------:R-:W-:Y:S02]  /*0300*/  ISETP.GE.AND P5, PT, R6, R24, PT ;  /* 0x000000180600720c */ /* 0x000fe40003fa6270 */
[-C--:B------:R-:W-:Y:S02]  /*0310*/  VIMNMX R6, PT, PT, R14, R17.reuse, !PT ;  /* 0x000000110e067248 */ /* 0x080fe40007fe0100 */
[----:B------:R-:W-:-:S02]  /*0320*/  VIMNMX R7, PT, PT, R15, R17, !PT ;  /* 0x000000110f077248 */ /* 0x000fc40007fe0100 */
[----:B------:R-:W-:Y:S02]  /*0330*/  VIMNMX R20, PT, PT, R16, R17, !PT ;  /* 0x0000001110147248 */ /* 0x000fe40007fe0100 */
[----:B------:R-:W-:Y:S01]  /*0340*/  IADD3 R22, P6, PT, R0, R19, RZ ;  /* 0x0000001300167210 */ /* 0x000fe20007fde0ff */
[----:B0-----:R-:W-:-:S03]  /*0350*/  @!P0 IMAD.WIDE R2, R25, 0x4, R2 ;  /* 0x0000000419028825 */ /* 0x001fc600078e0202 */
[----:B------:R-:W-:Y:S01]  /*0360*/  LEA.HI.X.SX32 R27, R19, RZ, 0x1, P6 ;  /* 0x000000ff131b7211 */ /* 0x000fe200030f0eff */
[----:B------:R-:W-:Y:S01]  /*0370*/  IMAD R19, R24, 0x10, R19 ;  /* 0x0000001018137824 */ /* 0x000fe200078e0213 */
[----:B------:R0:W-:Y:S01]  /*0380*/  @!P0 STG.E desc[UR6][R2.64], RZ ;  /* 0x000000ff02008986 */ /* 0x0001e2000c101906 */
[-C--:B------:R-:W-:Y:S01]  /*0390*/  ISETP.GE.AND P0, PT, R6, R24.reuse, PT ;  /* 0x000000180600720c */ /* 0x080fe20003f06270 */
[----:B------:R-:W-:Y:S01]  /*03a0*/  IMAD R25, R24, 0x10, R25 ;  /* 0x0000001018197824 */ /* 0x000fe200078e0219 */
[C---:B------:R-:W-:Y:S01]  /*03b0*/  LEA R6, P6, R22.reuse, UR4, 0x2 ;  /* 0x0000000416067c11 */ /* 0x040fe2000f8c10ff */
[----:B------:R2:W-:Y:S01]  /*03c0*/  @!P3 STG.E desc[UR6][R4.64+0x40], RZ ;  /* 0x000040ff0400b986 */ /* 0x0005e2000c101906 */
[-C--:B------:R-:W-:Y:S02]  /*03d0*/  ISETP.GE.AND P3, PT, R7, R24.reuse, PT ;  /* 0x000000180700720c */ /* 0x080fe40003f66270 */
[----:B------:R-:W-:Y:S01]  /*03e0*/  LEA.HI.X R7, R22, UR5, R27, 0x2, P6 ;  /* 0x0000000516077c11 */ /* 0x000fe2000b0f141b */
[----:B------:R2:W-:Y:S01]  /*03f0*/  @!P4 STG.E desc[UR6][R4.64+0x20], RZ ;  /* 0x000020ff0400c986 */ /* 0x0005e2000c101906 */
[----:B------:R-:W-:-:S02]  /*0400*/  ISETP.GE.AND P4, PT, R20, R24, PT ;  /* 0x000000181400720c */ /* 0x000fc40003f86270 */
[-C--:B0-----:R-:W-:Y:S01]  /*0410*/  VIMNMX R2, PT, PT, R10, R29.reuse, !PT ;  /* 0x0000001d0a027248 */ /* 0x081fe20007fe0100 */
[----:B------:R2:W-:Y:S01]  /*0420*/  @!P5 STG.E desc[UR6][R4.64+0x60], RZ ;  /* 0x000060ff0400d986 */ /* 0x0005e2000c101906 */
[-C--:B------:R-:W-:Y:S02]  /*0430*/  VIMNMX R3, PT, PT, R11, R29.reuse, !PT ;  /* 0x0000001d0b037248 */ /* 0x080fe40007fe0100 */
[-C--:B------:R-:W-:Y:S01]  /*0440*/  ISETP.GE.AND P5, PT, R2, R24.reuse, PT ;  /* 0x000000180200720c */ /* 0x080fe20003fa6270 */
[----:B------:R2:W-:Y:S01]  /*0450*/  @!P1 STG.E desc[UR6][R4.64+0x80], RZ ;  /* 0x000080ff04009986 */ /* 0x0005e2000c101906 */
[----:B------:R-:W-:Y:S02]  /*0460*/  ISETP.GE.AND P1, PT, R3, R24, PT ;  /* 0x000000180300720c */ /* 0x000fe40003f26270 */
[-C--:B------:R-:W-:Y:S01]  /*0470*/  VIMNMX R2, PT, PT, R12, R29.reuse, !PT ;  /* 0x0000001d0c027248 */ /* 0x080fe20007fe0100 */
[----:B------:R2:W-:Y:S01]  /*0480*/  @!P0 STG.E desc[UR6][R4.64+0xa0], RZ ;  /* 0x0000a0ff04008986 */ /* 0x0005e2000c101906 */
[----:B------:R-:W-:-:S02]  /*0490*/  VIMNMX R3, PT, PT, R13, R29, !PT ;  /* 0x0000001d0d037248 */ /* 0x000fc40007fe0100 */
[-C--:B------:R-:W-:Y:S01]  /*04a0*/  ISETP.GE.AND P0, PT, R2, R24.reuse, PT ;  /* 0x000000180200720c */ /* 0x080fe20003f06270 */
[----:B------:R2:W-:Y:S01]  /*04b0*/  @!P3 STG.E desc[UR6][R4.64+0xc0], RZ ;  /* 0x0000c0ff0400b986 */ /* 0x0005e2000c101906 */
[-C--:B------:R-:W-:Y:S01]  /*04c0*/  ISETP.GE.AND P3, PT, R3, R24.reuse, PT ;  /* 0x000000180300720c */ /* 0x080fe20003f66270 */
[----:B-1----:R-:W-:Y:S01]  /*04d0*/  @!P2 IMAD.WIDE R2, R21, 0x4, R8 ;  /* 0x000000041502a825 */ /* 0x002fe200078e0208 */
[-C--:B------:R-:W-:Y:S01]  /*04e0*/  VIMNMX R20, PT, PT, R14, R29.reuse, !PT ;  /* 0x0000001d0e147248 */ /* 0x080fe20007fe0100 */
[----:B------:R2:W-:Y:S01]  /*04f0*/  @!P4 STG.E desc[UR6][R4.64+0xe0], RZ ;  /* 0x0000e0ff0400c986 */ /* 0x0005e2000c101906 */
[-C--:B------:R-:W-:Y:S01]  /*0500*/  VIMNMX R8, PT, PT, R15, R29.reuse, !PT ;  /* 0x0000001d0f087248 */ /* 0x080fe20007fe0100 */
[----:B------:R-:W-:Y:S01]  /*0510*/  IMAD R21, R24, 0x10, R21 ;  /* 0x0000001018157824 */ /* 0x000fe200078e0215 */
[----:B------:R-:W-:Y:S01]  /*0520*/  VIMNMX R9, PT, PT, R16, R29, !PT ;  /* 0x0000001d10097248 */ /* 0x000fe20007fe0100 */
[----:B------:R2:W-:Y:S01]  /*0530*/  @!P2 STG.E desc[UR6][R2.64], RZ ;  /* 0x000000ff0200a986 */ /* 0x0005e2000c101906 */
[----:B------:R-:W-:-:S02]  /*0540*/  ISETP.GE.AND P4, PT, R20, R24, PT ;  /* 0x000000181400720c */ /* 0x000fc40003f86270 */
[-C--:B------:R-:W-:Y:S01]  /*0550*/  ISETP.GE.AND P6, PT, R8, R24.reuse, PT ;  /* 0x000000180800720c */ /* 0x080fe20003fc6270 */
[----:B------:R2:W-:Y:S01]  /*0560*/  @!P5 STG.E desc[UR6][R6.64+0x20], RZ ;  /* 0x000020ff0600d986 */ /* 0x0005e2000c101906 */
[----:B------:R-:W-:Y:S02]  /*0570*/  ISETP.GE.AND P2, PT, R9, R24, PT ;  /* 0x000000180900720c */ /* 0x000fe40003f46270 */
[----:B------:R-:W-:Y:S01]  /*0580*/  ISETP.NE.AND P5, PT, R18, 0x48, PT ;  /* 0x000000481200780c */ /* 0x000fe20003fa5270 */
[----:B------:R2:W-:Y:S04]  /*0590*/  @!P1 STG.E desc[UR6][R6.64+0x40], RZ ;  /* 0x000040ff06009986 */ /* 0x0005e8000c101906 */
[----:B------:R2:W-:Y:S04]  /*05a0*/  @!P0 STG.E desc[UR6][R6.64+0x60], RZ ;  /* 0x000060ff06008986 */ /* 0x0005e8000c101906 */
[----:B------:R2:W-:Y:S04]  /*05b0*/  @!P3 STG.E desc[UR6][R6.64+0x80], RZ ;  /* 0x000080ff0600b986 */ /* 0x0005e8000c101906 */
[----:B------:R2:W-:Y:S04]  /*05c0*/  @!P4 STG.E desc[UR6][R6.64+0xa0], RZ ;  /* 0x0000a0ff0600c986 */ /* 0x0005e8000c101906 */
[----:B------:R2:W-:Y:S04]  /*05d0*/  @!P6 STG.E desc[UR6][R6.64+0xc0], RZ ;  /* 0x0000c0ff0600e986 */ /* 0x0005e8000c101906 */
[----:B------:R2:W-:Y:S01]  /*05e0*/  @!P2 STG.E desc[UR6][R6.64+0xe0], RZ ;  /* 0x0000e0ff0600a986 */ /* 0x0005e2000c101906 */
[----:B------:R-:W-:Y:S05]  /*05f0*/  @!P5 EXIT ;  /* 0x000000000000d94d */ /* 0x000fea0003800000 */
[----:B------:R-:W-:Y:S01]  /*0600*/  VIADD R17, R17, 0x10 ;  /* 0x0000001011117836 */ /* 0x000fe20000000000 */
[----:B------:R-:W-:Y:S06]  /*0610*/  BRA `(.L_x_1) ;  /* 0xfffffff800e87947 */ /* 0x000fec000383ffff */
.L_x_0:
[----:B------:R-:W0:Y:S01]  /*0620*/  S2R R0, SR_TID.X ;  /* 0x0000000000007919 */ /* 0x000e220000002100 */
[----:B------:R-:W1:Y:S01]  /*0630*/  LDC R32, c[0x0][0x384] ;  /* 0x0000e100ff207b82 */ /* 0x000e620000000800 */
[----:B------:R-:W2:Y:S01]  /*0640*/  LDCU UR4, c[0x0][0x380] ;  /* 0x00007000ff0477ac */ /* 0x000ea20008000800 */
[----:B------:R-:W-:Y:S01]  /*0650*/  CS2R R28, SRZ ;  /* 0x00000000001c7805 */ /* 0x000fe2000001ff00 */
[----:B------:R-:W3:Y:S01]  /*0660*/  S2R R30, SR_TID.Y ;  /* 0x00000000001e7919 */ /* 0x000ee20000002200 */
[----:B------:R-:W-:Y:S02]  /*0670*/  CS2R R26, SRZ ;  /* 0x00000000001a7805 */ /* 0x000fe4000001ff00 */
[----:B------:R-:W-:Y:S02]  /*0680*/  CS2R R24, SRZ ;  /* 0x0000000000187805 */ /* 0x000fe4000001ff00 */
[----:B------:R-:W-:Y:S02]  /*0690*/  CS2R R22, SRZ ;  /* 0x0000000000167805 */ /* 0x000fe4000001ff00 */
[----:B------:R-:W-:-:S02]  /*06a0*/  CS2R R20, SRZ ;  /* 0x0000000000147805 */ /* 0x000fc4000001ff00 */
[----:B------:R-:W-:Y:S02]  /*06b0*/  CS2R R18, SRZ ;  /* 0x0000000000127805 */ /* 0x000fe4000001ff00 */
[----:B------:R-:W-:Y:S02]  /*06c0*/  CS2R R16, SRZ ;  /* 0x0000000000107805 */ /* 0x000fe4000001ff00 */
[----:B------:R-:W-:Y:S02]  /*06d0*/  CS2R R14, SRZ ;  /* 0x00000000000e7805 */ /* 0x000fe4000001ff00 */
[----:B------:R-:W-:Y:S02]  /*06e0*/  CS2R R12, SRZ ;  /* 0x00000000000c7805 */ /* 0x000fe4000001ff00 */
[----:B------:R-:W-:Y:S02]  /*06f0*/  CS2R R10, SRZ ;  /* 0x00000000000a7805 */ /* 0x000fe4000001ff00 */
[----:B------:R-:W-:Y:S01]  /*0700*/  CS2R R8, SRZ ;  /* 0x0000000000087805 */ /* 0x000fe2000001ff00 */
[----:B------:R-:W-:Y:S01]  /*0710*/  IMAD.MOV.U32 R51, RZ, RZ, RZ ;  /* 0x000000ffff337224 */ /* 0x000fe200078e00ff */
[----:B------:R-:W-:-:S02]  /*0720*/  CS2R R64, SRZ ;  /* 0x0000000000407805 */ /* 0x000fc4000001ff00 */
[----:B------:R-:W-:Y:S01]  /*0730*/  CS2R R62, SRZ ;  /* 0x00000000003e7805 */ /* 0x000fe2000001ff00 */
[----:B------:R-:W-:Y:S01]  /*0740*/  IMAD.MOV.U32 R61, RZ, RZ, RZ ;  /* 0x000000ffff3d7224 */ /* 0x000fe200078e00ff */
[----:B------:R-:W-:Y:S01]  /*0750*/  CS2R R68, SRZ ;  /* 0x0000000000447805 */ /* 0x000fe2000001ff00 */
[----:B--2---:R-:W-:Y:S01]  /*0760*/  UISETP.GT.AND UP0, UPT, UR4, URZ, UPT ;  /* 0x000000ff0400728c */ /* 0x004fe2000bf04270 */
[----:B------:R-:W-:Y:S01]  /*0770*/  IMAD.MOV.U32 R59, RZ, RZ, RZ ;  /* 0x000000ffff3b7224 */ /* 0x000fe200078e00ff */
[----:B------:R-:W-:Y:S01]  /*0780*/  CS2R R34, SRZ ;  /* 0x0000000000227805 */ /* 0x000fe2000001ff00 */
        /* <DEDUP_REMOVED lines=10> */
[----:B0-----:R-:W-:Y:S01]  /*0830*/  IMAD R31, R5, 0x40, R0 ;  /* 0x00000040051f7824 */ /* 0x001fe200078e0200 */
[----:B------:R-:W-:Y:S01]  /*0840*/  CS2R R46, SRZ ;  /* 0x00000000002e7805 */ /* 0x000fe2000001ff00 */
[----:B------:R-:W-:-:S02]  /*0850*/  IMAD.MOV.U32 R0, RZ, RZ, RZ ;  /* 0x000000ffff007224 */ /* 0x000fc400078e00ff */
[----:B---3--:R-:W-:Y:S02]  /*0860*/  IMAD R30, R67, 0x40, R30 ;  /* 0x00000040431e7824 */ /* 0x008fe400078e021e */
[----:B------:R-:W-:Y:S02]  /*0870*/  IMAD.MOV.U32 R79, RZ, RZ, RZ ;  /* 0x000000ffff4f7224 */ /* 0x000fe400078e00ff */
[----:B------:R-:W-:Y:S01]  /*0880*/  IMAD.MOV.U32 R77, RZ, RZ, RZ ;  /* 0x000000ffff4d7224 */ /* 0x000fe200078e00ff */
[----:B------:R-:W-:Y:S01]  /*0890*/  VIMNMX R3, PT, PT, R31, R30, !PT ;  /* 0x0000001e1f037248 */ /* 0x000fe20007fe0100 */
[----:B------:R-:W-:Y:S02]  /*08a0*/  IMAD.MOV.U32 R75, RZ, RZ, RZ ;  /* 0x000000ffff4b7224 */ /* 0x000fe400078e00ff */
[----:B------:R-:W-:Y:S01]  /*08b0*/  IMAD.MOV.U32 R73, RZ, RZ, RZ ;  /* 0x000000ffff497224 */ /* 0x000fe200078e00ff */
[----:B-1----:R-:W-:Y:S01]  /*08c0*/  ISETP.GE.AND P0, PT, R3, R32, PT ;  /* 0x000000200300720c */ /* 0x002fe20003f06270 */
[----:B------:R-:W-:-:S02]  /*08d0*/  IMAD.MOV.U32 R71, RZ, RZ, RZ ;  /* 0x000000ffff477224 */ /* 0x000fc400078e00ff */
[----:B------:R-:W-:Y:S02]  /*08e0*/  IMAD.MOV.U32 R85, RZ, RZ, RZ ;  /* 0x000000ffff557224 */ /* 0x000fe400078e00ff */
[----:B------:R-:W-:Y:S02]  /*08f0*/  IMAD.MOV.U32 R93, RZ, RZ, RZ ;  /* 0x000000ffff5d7224 */ /* 0x000fe400078e00ff */
[----:B------:R-:W-:Y:S02]  /*0900*/  IMAD.MOV.U32 R87, RZ, RZ, RZ ;  /* 0x000000ffff577224 */ /* 0x000fe400078e00ff */
[----:B------:R-:W-:Y:S02]  /*0910*/  IMAD.MOV.U32 R89, RZ, RZ, RZ ;  /* 0x000000ffff597224 */ /* 0x000fe400078e00ff */
[----:B------:R-:W-:Y:S02]  /*0920*/  IMAD.MOV.U32 R91, RZ, RZ, RZ ;  /* 0x000000ffff5b7224 */ /* 0x000fe400078e00ff */
[----:B------:R-:W0:Y:S01]  /*0930*/  @!P0 LDC.64 R2, c[0x0][0x390] ;  /* 0x0000e400ff028b82 */ /* 0x000e220000000a00 */
[----:B------:R-:W-:-:S02]  /*0940*/  IMAD.MOV.U32 R66, RZ, RZ, RZ ;  /* 0x000000ffff427224 */ /* 0x000fc400078e00ff */
[----:B------:R-:W-:Y:S02]  /*0950*/  IMAD.MOV.U32 R33, RZ, RZ, RZ ;  /* 0x000000ffff217224 */ /* 0x000fe400078e00ff */
[----:B------:R-:W-:Y:S02]  /*0960*/  VIADD R48, R30, 0x8 ;  /* 0x000000081e307836 */ /* 0x000fe40000000000 */
[----:B------:R-:W-:Y:S01]  /*0970*/  IMAD.MOV.U32 R49, RZ, RZ, RZ ;  /* 0x000000ffff317224 */ /* 0x000fe200078e00ff */
[----:B------:R-:W-:Y:S06]  /*0980*/  BRA.U !UP0, `(.L_x_2) ;  /* 0x00000009081c7547 */ /* 0x000fec000b800000 */
[----:B------:R-:W-:Y:S01]  /*0990*/  IMAD R67, R67, 0x40, R4 ;  /* 0x0000004043437824 */ /* 0x000fe200078e0204 */
[----:B------:R-:W-:Y:S01]  /*09a0*/  CS2R R28, SRZ ;  /* 0x00000000001c7805 */ /* 0x000fe2000001ff00 */
[----:B------:R-:W-:Y:S01]  /*09b0*/  IMAD R50, R5, 0x40, R50 ;  /* 0x0000004005327824 */ /* 0x000fe200078e0232 */
[----:B------:R-:W-:Y:S02]  /*09c0*/  CS2R R26, SRZ ;  /* 0x00000000001a7805 */ /* 0x000fe4000001ff00 */
        /* <DEDUP_REMOVED lines=30> */
[----:B------:R-:W-:Y:S01]  /*0bb0*/  UIADD3 UR4, UPT, UPT, -UR4, URZ, URZ ;  /* 0x000000ff04047290 */ /* 0x000fe2000fffe1ff */
[----:B------:R-:W-:Y:S01]  /*0bc0*/  IMAD.MOV.U32 R75, RZ, RZ, RZ ;  /* 0x000000ffff4b7224 */ /* 0x000fe200078e00ff */
[----:B------:R-:W1:Y:S01]  /*0bd0*/  LDCU UR5, c[0x0][0x388] ;  /* 0x00007100ff0577ac */ /* 0x000e620008000800 */
[----:B------:R-:W-:-:S02]  /*0be0*/  IMAD.MOV.U32 R73, RZ, RZ, RZ ;  /* 0x000000ffff497224 */ /* 0x000fc400078e00ff */
[----:B------:R-:W-:Y:S02]  /*0bf0*/  IMAD.MOV.U32 R71, RZ, RZ, RZ ;  /* 0x000000ffff477224 */ /* 0x000fe400078e00ff */
[----:B------:R-:W-:Y:S02]  /*0c00*/  IMAD.MOV.U32 R85, RZ, RZ, RZ ;  /* 0x000000ffff557224 */ /* 0x000fe400078e00ff */
[----:B------:R-:W-:Y:S02]  /*0c10*/  IMAD.MOV.U32 R93, RZ, RZ, RZ ;  /* 0x000000ffff5d7224 */ /* 0x000fe400078e00ff */
[----:B------:R-:W-:Y:S02]  /*0c20*/  IMAD.MOV.U32 R87, RZ, RZ, RZ ;  /* 0x000000ffff577224 */ /* 0x000fe400078e00ff */
[----:B------:R-:W-:Y:S02]  /*0c30*/  IMAD.MOV.U32 R89, RZ, RZ, RZ ;  /* 0x000000ffff597224 */ /* 0x000fe400078e00ff */
[----:B------:R-:W-:-:S02]  /*0c40*/  IMAD.MOV.U32 R91, RZ, RZ, RZ ;  /* 0x000000ffff5b7224 */ /* 0x000fc400078e00ff */
[----:B------:R-:W-:Y:S02]  /*0c50*/  IMAD.MOV.U32 R66, RZ, RZ, RZ ;  /* 0x000000ffff427224 */ /* 0x000fe400078e00ff */
[----:B------:R-:W-:Y:S02]  /*0c60*/  IMAD.MOV.U32 R33, RZ, RZ, RZ ;  /* 0x000000ffff217224 */ /* 0x000fe400078e00ff */
[----:B-1----:R-:W-:-:S07]  /*0c70*/  IMAD.MOV.U32 R49, RZ, RZ, RZ ;  /* 0x000000ffff317224 */ /* 0x002fce00078e00ff */
.L_x_3:
[----:B------:R-:W1:Y:S02]  /*0c80*/  LDC.64 R6, c[0x0][0x398] ;  /* 0x0000e600ff067b82 */ /* 0x000e640000000a00 */
[----:B-1----:R-:W-:-:S04]  /*0c90*/  IMAD.WIDE R4, R50, 0x4, R6 ;  /* 0x0000000432047825 */ /* 0x002fc800078e0206 */
[C---:B------:R-:W-:Y:S01]  /*0ca0*/  IMAD.WIDE R6, R67.reuse, 0x4, R6 ;  /* 0x0000000443067825 */ /* 0x040fe200078e0206 */
[----:B------:R-:W2:Y:S04]  /*0cb0*/  LDG.E R52, desc[UR6][R4.64] ;  /* 0x0000000604347981 */ /* 0x000ea8000c1e1900 */
[----:B------:R-:W2:Y:S04]  /*0cc0*/  LDG.E R76, desc[UR6][R6.64] ;  /* 0x00000006064c7981 */ /* 0x000ea8000c1e1900 */
[----:B------:R-:W3:Y:S04]  /*0cd0*/  LDG.E R54, desc[UR6][R4.64+0x20] ;  /* 0x0000200604367981 */ /* 0x000ee8000c1e1900 */
[----:B------:R-:W4:Y:S04]  /*0ce0*/  LDG.E R56, desc[UR6][R4.64+0x40] ;  /* 0x0000400604387981 */ /* 0x000f28000c1e1900 */
[----:B------:R-:W5:Y:S04]  /*0cf0*/  LDG.E R58, desc[UR6][R4.64+0x60] ;  /* 0x00006006043a7981 */ /* 0x000f68000c1e1900 */
        /* <DEDUP_REMOVED lines=10> */
[----:B------:R-:W5:Y:S01]  /*0da0*/  LDG.E R90, desc[UR6][R6.64+0xe0] ;  /* 0x0000e006065a7981 */ /* 0x000f62000c1e1900 */
[----:B------:R-:W-:Y:S01]  /*0db0*/  UIADD3 UR4, UPT, UPT, UR4, 0x1, URZ ;  /* 0x0000000104047890 */ /* 0x000fe2000fffe0ff */
[----:B------:R-:W-:-:S02]  /*0dc0*/  VIADD R67, R67, UR5 ;  /* 0x0000000543437c36 */ /* 0x000fc40008000000 */
[----:B------:R-:W-:Y:S01]  /*0dd0*/  VIADD R50, R50, UR5 ;  /* 0x0000000532327c36 */ /* 0x000fe20008000000 */
[----:B------:R-:W-:Y:S01]  /*0de0*/  UISETP.NE.AND UP0, UPT, UR4, URZ, UPT ;  /* 0x000000ff0400728c */ /* 0x000fe2000bf05270 */
[-C--:B--2---:R-:W-:Y:S01]  /*0df0*/  FFMA R68, R52, R76.reuse, R68 ;  /* 0x0000004c34447223 */ /* 0x084fe20000000044 */
[-C--:B---3--:R-:W-:Y:S01]  /*0e00*/  FFMA R85, R54, R76.reuse, R85 ;  /* 0x0000004c36557223 */ /* 0x088fe20000000055 */
[-C--:B----4-:R-:W-:Y:S01]  /*0e10*/  FFMA R69, R56, R76.reuse, R69 ;  /* 0x0000004c38457223 */ /* 0x090fe20000000045 */
[-C--:B-----5:R-:W-:Y:S01]  /*0e20*/  FFMA R51, R58, R76.reuse, R51 ;  /* 0x0000004c3a337223 */ /* 0x0a0fe20000000033 */
[-C--:B------:R-:W-:Y:S01]  /*0e30*/  FFMA R0, R60, R76.reuse, R0 ;  /* 0x0000004c3c007223 */ /* 0x080fe20000000000 */
[-C--:B------:R-:W-:Y:S01]  /*0e40*/  FFMA R22, R70, R76.reuse, R22 ;  /* 0x0000004c46167223 */ /* 0x080fe20000000016 */
[-C--:B------:R-:W-:Y:S01]  /*0e50*/  FFMA R33, R72, R76.reuse, R33 ;  /* 0x0000004c48217223 */ /* 0x080fe20000000021 */
[----:B------:R-:W-:Y:S01]  /*0e60*/  FFMA R41, R74, R76, R41 ;  /* 0x0000004c4a297223 */ /* 0x000fe20000000029 */
[-C--:B------:R-:W-:Y:S01]  /*0e70*/  FFMA R66, R52, R78.reuse, R66 ;  /* 0x0000004e34427223 */ /* 0x080fe20000000042 */
[-C--:B------:R-:W-:Y:S01]  /*0e80*/  FFMA R71, R54, R78.reuse, R71 ;  /* 0x0000004e36477223 */ /* 0x080fe20000000047 */
[-C--:B------:R-:W-:Y:S01]  /*0e90*/  FFMA R53, R56, R78.reuse, R53 ;  /* 0x0000004e38357223 */ /* 0x080fe20000000035 */
[-C--:B------:R-:W-:Y:S01]  /*0ea0*/  FFMA R9, R58, R78.reuse, R9 ;  /* 0x0000004e3a097223 */ /* 0x080fe20000000009 */
        /* <DEDUP_REMOVED lines=52> */
[----:B------:R-:W-:Y:S06]  /*11f0*/  BRA.U UP0, `(.L_x_3) ;  /* 0xfffffff900a07547 */ /* 0x000fec000b83ffff */
.L_x_2:
[----:B------:R-:W1:Y:S01]  /*1200*/  LDCU.64 UR8, c[0x0][0x390] ;  /* 0x00007200ff0877ac */ /* 0x000e620008000a00 */
[C---:B------:R-:W-:Y:S01]  /*1210*/  VIADD R50, R30.reuse, 0x10 ;  /* 0x000000101e327836 */ /* 0x040fe20000000000 */
[C---:B------:R-:W-:Y:S01]  /*1220*/  VIMNMX R5, PT, PT, R31.reuse, R48, !PT ;  /* 0x000000301f057248 */ /* 0x040fe20007fe0100 */
[C---:B------:R-:W-:Y:S02]  /*1230*/  VIADD R52, R30.reuse, 0x18 ;  /* 0x000000181e347836 */ /* 0x040fe40000000000 */
[C---:B------:R-:W-:Y:S01]  /*1240*/  VIADD R70, R31.reuse, 0x8 ;  /* 0x000000081f467836 */ /* 0x040fe20000000000 */
[C---:B------:R-:W-:Y:S01]  /*1250*/  VIMNMX R7, PT, PT, R31.reuse, R50, !PT ;  /* 0x000000321f077248 */ /* 0x040fe20007fe0100 */
[-C--:B------:R-:W-:Y:S01]  /*1260*/  IMAD R67, R31, R32.reuse, RZ ;  /* 0x000000201f437224 */ /* 0x080fe200078e02ff */
[----:B------:R-:W-:Y:S01]  /*1270*/  ISETP.GE.AND P5, PT, R5, R32, PT ;  /* 0x000000200500720c */ /* 0x000fe20003fa6270 */
[C---:B------:R-:W-:Y:S01]  /*1280*/  VIADD R54, R30.reuse, 0x20 ;  /* 0x000000201e367836 */ /* 0x040fe20000000000 */
[----:B------:R-:W-:Y:S01]  /*1290*/  VIMNMX R4, PT, PT, R31, R52, !PT ;  /* 0x000000341f047248 */ /* 0x000fe20007fe0100 */
[C---:B------:R-:W-:Y:S01]  /*12a0*/  @!P0 IMAD.IADD R5, R30.reuse, 0x1, R67 ;  /* 0x000000011e058824 */ /* 0x040fe200078e0243 */
[----:B------:R-:W-:Y:S01]  /*12b0*/  ISETP.GE.AND P6, PT, R7, R32, PT ;  /* 0x000000200700720c */ /* 0x000fe20003fc6270 */
[C---:B------:R-:W-:Y:S01]  /*12c0*/  VIADD R56, R30.reuse, 0x28 ;  /* 0x000000281e387836 */ /* 0x040fe20000000000 */
[C---:B------:R-:W-:Y:S01]  /*12d0*/  VIMNMX R7, PT, PT, R30.reuse, R70, !PT ;  /* 0x000000461e077248 */ /* 0x040fe20007fe0100 */
[C---:B------:R-:W-:Y:S01]  /*12e0*/  VIADD R58, R30.reuse, 0x30 ;  /* 0x000000301e3a7836 */ /* 0x040fe20000000000 */
[C---:B------:R-:W-:Y:S01]  /*12f0*/  IADD3 R6, P2, PT, R30.reuse, R67, RZ ;  /* 0x000000431e067210 */ /* 0x040fe20007f5e0ff */
[----:B------:R-:W-:Y:S01]  /*1300*/  VIADD R60, R30, 0x38 ;  /* 0x000000381e3c7836 */ /* 0x000fe20000000000 */
[-C--:B------:R-:W-:Y:S01]  /*1310*/  ISETP.GE.AND P3, PT, R4, R32.reuse, PT ;  /* 0x000000200400720c */ /* 0x080fe20003f66270 */
[----:B0-----:R-:W-:Y:S01]  /*1320*/  @!P0 IMAD.WIDE R4, R5, 0x4, R2 ;  /* 0x0000000405048825 */ /* 0x001fe200078e0202 */
[----:B------:R-:W-:-:S02]  /*1330*/  ISETP.GE.AND P1, PT, R7, R32, PT ;  /* 0x000000200700720c */ /* 0x000fc40003f26270 */
[----:B------:R-:W-:Y:S02]  /*1340*/  VIMNMX R3, PT, PT, R31, R54, !PT ;  /* 0x000000361f037248 */ /* 0x000fe40007fe0100 */
[----:B------:R-:W-:Y:S01]  /*1350*/  LEA.HI.X.SX32 R7, R67, RZ, 0x1, P2 ;  /* 0x000000ff43077211 */ /* 0x000fe200010f0eff */
[----:B------:R0:W-:Y:S01]  /*1360*/  @!P0 STG.E desc[UR6][R4.64], R68 ;  /* 0x0000004404008986 */ /* 0x0001e2000c101906 */
[C---:B-1----:R-:W-:Y:S02]  /*1370*/  LEA R2, P2, R6.reuse, UR8, 0x2 ;  /* 0x0000000806027c11 */ /* 0x042fe4000f8410ff */
[----:B------:R-:W-:Y:S02]  /*1380*/  ISETP.GE.AND P4, PT, R3, R32, PT ;  /* 0x000000200300720c */ /* 0x000fe40003f86270 */
[----:B------:R-:W-:Y:S02]  /*1390*/  LEA.HI.X R3, R6, UR9, R7, 0x2, P2 ;  /* 0x0000000906037c11 */ /* 0x000fe400090f1407 */
[----:B------:R-:W-:-:S02]  /*13a0*/  VIMNMX R7, PT, PT, R31, R56, !PT ;  /* 0x000000381f077248 */ /* 0x000fc40007fe0100 */
[----:B------:R-:W-:Y:S01]  /*13b0*/  VIMNMX R6, PT, PT, R31, R58, !PT ;  /* 0x0000003a1f067248 */ /* 0x000fe20007fe0100 */
[----:B------:R1:W-:Y:S01]  /*13c0*/  @!P5 STG.E desc[UR6][R2.64+0x20], R66 ;  /* 0x000020420200d986 */ /* 0x0003e2000c101906 */
[-C--:B------:R-:W-:Y:S01]  /*13d0*/  ISETP.GE.AND P0, PT, R7, R32.reuse, PT ;  /* 0x000000200700720c */ /* 0x080fe20003f06270 */
[C---:B0-----:R-:W-:Y:S01]  /*13e0*/  VIADD R68, R31.reuse, 0x10 ;  /* 0x000000101f447836 */ /* 0x041fe20000000000 */
[----:B------:R-:W-:Y:S01]  /*13f0*/  ISETP.GE.AND P2, PT, R6, R32, PT ;  /* 0x000000200600720c */ /* 0x000fe20003f46270 */
[----:B------:R-:W-:Y:S01]  /*1400*/  IMAD R5, R32, 0x8, R67 ;  /* 0x0000000820057824 */ /* 0x000fe200078e0243 */
[----:B------:R-:W0:Y:S01]  /*1410*/  @!P1 LDC.64 R6, c[0x0][0x390] ;  /* 0x0000e400ff069b82 */ /* 0x000e220000000a00 */
[----:B------:R-:W-:Y:S01]  /*1420*/  VIMNMX R72, PT, PT, R31, R60, !PT ;  /* 0x0000003c1f487248 */ /* 0x000fe20007fe0100 */
[----:B------:R-:W-:Y:S01]  /*1430*/  @!P4 STG.E desc[UR6][R2.64+0x80], R91 ;  /* 0x0000805b0200c986 */ /* 0x000fe2000c101906 */
[----:B------:R-:W-:Y:S02]  /*1440*/  VIMNMX R4, PT, PT, R52, R70, !PT ;  /* 0x0000004634047248 */ /* 0x000fe40007fe0100 */
[----:B------:R-:W-:Y:S01]  /*1450*/  ISETP.GE.AND P5, PT, R72, R32, PT ;  /* 0x000000204800720c */ /* 0x000fe20003fa6270 */
[----:B------:R2:W-:Y:S01]  /*1460*/  @!P6 STG.E desc[UR6][R2.64+0x40], R64 ;  /* 0x000040400200e986 */ /* 0x0005e2000c101906 */
[----:B-1----:R-:W-:-:S02]  /*1470*/  VIMNMX R66, PT, PT, R30, R68, !PT ;  /* 0x000000441e427248 */ /* 0x002fc40007fe0100 */
[----:B------:R-:W-:Y:S01]  /*1480*/  VIMNMX R74, PT, PT, R48, R70, !PT ;  /* 0x00000046304a7248 */ /* 0x000fe20007fe0100 */
[----:B------:R1:W-:Y:S01]  /*1490*/  @!P0 STG.E desc[UR6][R2.64+0xa0], R89 ;  /* 0x0000a05902008986 */ /* 0x0003e2000c101906 */
[-C--:B------:R-:W-:Y:S02]  /*14a0*/  ISETP.GE.AND P0, PT, R66, R32.reuse, PT ;  /* 0x000000204200720c */ /* 0x080fe40003f06270 */
[-C--:B------:R-:W-:Y:S01]  /*14b0*/  ISETP.GE.AND P4, PT, R4, R32.reuse, PT ;  /* 0x000000200400720c */ /* 0x080fe20003f86270 */
[----:B------:R-:W-:Y:S01]  /*14c0*/  @!P2 STG.E desc[UR6][R2.64+0xc0], R87 ;  /* 0x0000c0570200a986 */ /* 0x000fe2000c101906 */
[----:B------:R-:W-:Y:S01]  /*14d0*/  @!P1 IMAD.IADD R4, R30, 0x1, R5 ;  /* 0x000000011e049824 */ /* 0x000fe200078e0205 */
[----:B------:R-:W-:Y:S02]  /*14e0*/  ISETP.GE.AND P6, PT, R74, R32, PT ;  /* 0x000000204a00720c */ /* 0x000fe40003fc6270 */
[----:B--2---:R-:W-:Y:S01]  /*14f0*/  IADD3 R64, P2, PT, R30, R5, RZ ;  /* 0x000000051e407210 */ /* 0x004fe20007f5e0ff */
[----:B------:R2:W-:Y:S01]  /*1500*/  @!P3 STG.E desc[UR6][R2.64+0x60], R62 ;  /* 0x0000603e0200b986 */ /* 0x0005e2000c101906 */
[----:B------:R-:W-:-:S02]  /*1510*/  VIMNMX R72, PT, PT, R50, R70, !PT ;  /* 0x0000004632487248 */ /* 0x000fc40007fe0100 */
[----:B------:R-:W-:Y:S01]  /*1520*/  LEA.HI.X.SX32 R5, R5, RZ, 0x1, P2 ;  /* 0x000000ff05057211 */ /* 0x000fe200010f0eff */
[----:B------:R3:W-:Y:S01]  /*1530*/  @!P5 STG.E desc[UR6][R2.64+0xe0], R93 ;  /* 0x0000e05d0200d986 */ /* 0x0007e2000c101906 */
[----:B0-----:R-:W-:Y:S01]  /*1540*/  @!P1 IMAD.WIDE R6, R4, 0x4, R6 ;  /* 0x0000000404069825 */ /* 0x001fe200078e0206 */
[----:B------:R-:W-:Y:S02]  /*1550*/  LEA R4, P2, R64, UR8, 0x2 ;  /* 0x0000000840047c11 */ /* 0x000fe4000f8410ff */
[-C--:B-1----:R-:W-:Y:S02]  /*1560*/  VIMNMX R89, PT, PT, R56, R70.reuse, !PT ;  /* 0x0000004638597248 */ /* 0x082fe40007fe0100 */
[----:B------:R-:W-:Y:S01]  /*1570*/  LEA.HI.X R5, R64, UR9, R5, 0x2, P2 ;  /* 0x0000000940057c11 */ /* 0x000fe200090f1405 */
[----:B------:R0:W-:Y:S01]  /*1580*/  @!P1 STG.E desc[UR6][R6.64], R85 ;  /* 0x0000005506009986 */ /* 0x0001e2000c101906 */
[----:B--2---:R-:W-:Y:S02]  /*1590*/  VIMNMX R62, PT, PT, R54, R70, !PT ;  /* 0x00000046363e7248 */ /* 0x004fe40007fe0100 */
[----:B------:R-:W-:Y:S01]  /*15a0*/  ISETP.GE.AND P2, PT, R89, R32, PT ;  /* 0x000000205900720c */ /* 0x000fe20003f46270 */
[----:B------:R1:W-:Y:S01]  /*15b0*/  @!P6 STG.E desc[UR6][R4.64+0x20], R71 ;  /* 0x000020470400e986 */ /* 0x0003e2000c101906 */
[----:B---3--:R-:W2:Y:S01]  /*15c0*/  @!P0 LDC.64 R2, c[0x0][0x390] ;  /* 0x0000e400ff028b82 */ /* 0x008ea20000000a00 */
[----:B------:R-:W-:-:S02]  /*15d0*/  VIMNMX R87, PT, PT, R60, R70, !PT ;  /* 0x000000463c577248 */ /* 0x000fc40007fe0100 */
[-C--:B------:R-:W-:Y:S01]  /*15e0*/  ISETP.GE.AND P5, PT, R62, R32.reuse, PT ;  /* 0x000000203e00720c */ /* 0x080fe20003fa6270 */
[----:B------:R-:W-:Y:S01]  /*15f0*/  @!P4 STG.E desc[UR6][R4.64+0x60], R75 ;  /* 0x0000604b0400c986 */ /* 0x000fe2000c101906 */
[----:B------:R-:W-:Y:S02]  /*1600*/  ISETP.GE.AND P6, PT, R87, R32, PT ;  /* 0x000000205700720c */ /* 0x000fe40003fc6270 */
[----:B------:R-:W-:Y:S01]  /*1610*/  VIMNMX R91, PT, PT, R58, R70, !PT ;  /* 0x000000463a5b7248 */ /* 0x000fe20007fe0100 */
[----:B0-----:R-:W-:Y:S01]  /*1620*/  VIADD R85, R31, 0x18 ;  /* 0x000000181f557836 */ /* 0x001fe20000000000 */
[----:B------:R-:W-:Y:S02]  /*1630*/  VIMNMX R87, PT, PT, R50, R68, !PT ;  /* 0x0000004432577248 */ /* 0x000fe40007fe0100 */
[-C--:B------:R-:W-:Y:S01]  /*1640*/  ISETP.GE.AND P3, PT, R72, R32.reuse, PT ;  /* 0x000000204800720c */ /* 0x080fe20003f66270 */
[----:B------:R-:W-:Y:S01]  /*1650*/  @!P2 STG.E desc[UR6][R4.64+0xa0], R79 ;  /* 0x0000a04f0400a986 */ /* 0x000fe2000c101906 */
[-C--:B------:R-:W-:Y:S01]  /*1660*/  ISETP.GE.AND P1, PT, R91, R32.reuse, PT ;  /* 0x000000205b00720c */ /* 0x080fe20003f26270 */
[--C-:B-1----:R-:W-:Y:S01]  /*1670*/  IMAD R71, R32, 0x10, R67.reuse ;  /* 0x0000001020477824 */ /* 0x102fe200078e0243 */
[----:B------:R-:W-:Y:S01]  /*1680*/  ISETP.GE.AND P4, PT, R87, R32, PT ;  /* 0x000000205700720c */ /* 0x000fe20003f86270 */
[----:B------:R-:W-:Y:S01]  /*1690*/  @!P5 STG.E desc[UR6][R4.64+0x80], R77 ;  /* 0x0000804d0400d986 */ /* 0x000fe2000c101906 */
[----:B------:R-:W-:Y:S01]  /*16a0*/  VIMNMX R87, PT, PT, R30, R85, !PT ;  /* 0x000000551e577248 */ /* 0x000fe20007fe0100 */
[----:B------:R-:W-:Y:S01]  /*16b0*/  IMAD R67, R32, 0x20, R67 ;  /* 0x0000002020437824 */ /* 0x000fe200078e0243 */
[----:B------:R-:W-:Y:S01]  /*16c0*/  VIMNMX R7, PT, PT, R52, R68, !PT ;  /* 0x0000004434077248 */ /* 0x000fe20007fe0100 */
[----:B------:R-:W-:Y:S01]  /*16d0*/  @!P6 STG.E desc[UR6][R4.64+0xe0], R83 ;  /* 0x0000e0530400e986 */ /* 0x000fe2000c101906 */
[----:B------:R-:W-:-:S02]  /*16e0*/  ISETP.GE.AND P2, PT, R87, R32, PT ;  /* 0x000000205700720c */ /* 0x000fc40003f46270 */
[----:B------:R-:W-:Y:S01]  /*16f0*/  ISETP.GE.AND P5, PT, R7, R32, PT ;  /* 0x000000200700720c */ /* 0x000fe20003fa6270 */
[----:B------:R0:W-:Y:S01]  /*1700*/  @!P3 STG.E desc[UR6][R4.64+0x40], R73 ;  /* 0x000040490400b986 */ /* 0x0001e2000c101906 */
[----:B------:R-:W-:Y:S01]  /*1710*/  @!P0 IMAD.IADD R7, R30, 0x1, R71 ;  /* 0x000000011e078824 */ /* 0x000fe200078e0247 */
[----:B------:R-:W-:Y:S02]  /*1720*/  VIMNMX R89, PT, PT, R48, R68, !PT ;  /* 0x0000004430597248 */ /* 0x000fe40007fe0100 */
[----:B------:R1:W-:Y:S01]  /*1730*/  @!P1 STG.E desc[UR6][R4.64+0xc0], R81 ;  /* 0x0000c05104009986 */ /* 0x0003e2000c101906 */
[----:B------:R-:W-:Y:S01]  /*1740*/  IADD3 R62, P1, PT, R30, R71, RZ ;  /* 0x000000471e3e7210 */ /* 0x000fe20007f3e0ff */
[----:B--2---:R-:W-:Y:S01]  /*1750*/  @!P0 IMAD.WIDE R6, R7, 0x4, R2 ;  /* 0x0000000407068825 */ /* 0x004fe200078e0202 */
[----:B------:R-:W-:Y:S02]  /*1760*/  ISETP.GE.AND P3, PT, R89, R32, PT ;  /* 0x000000205900720c */ /* 0x000fe40003f66270 */
[----:B------:R-:W-:Y:S01]  /*1770*/  LEA.HI.X.SX32 R3, R71, RZ, 0x1, P1 ;  /* 0x000000ff47037211 */ /* 0x000fe200008f0eff */
[----:B------:R-:W-:Y:S01]  /*1780*/  IMAD R71, R32, 0x8, R71 ;  /* 0x0000000820477824 */ /* 0x000fe200078e0247 */
[----:B------:R-:W-:Y:S01]  /*1790*/  LEA R2, P1, R62, UR8, 0x2 ;  /* 0x000000083e027c11 */ /* 0x000fe2000f8210ff */
[----:B------:R2:W-:Y:S01]  /*17a0*/  @!P0 STG.E desc[UR6][R6.64], R69 ;  /* 0x0000004506008986 */ /* 0x0005e2000c101906 */
[----:B0-----:R-:W-:-:S02]  /*17b0*/  VIMNMX R73, PT, PT, R54, R68, !PT ;  /* 0x0000004436497248 */ /* 0x001fc40007fe0100 */
[----:B------:R-:W-:Y:S01]  /*17c0*/  VIMNMX R75, PT, PT, R58, R68, !PT ;  /* 0x000000443a4b7248 */ /* 0x000fe20007fe0100 */
[----:B-1----:R-:W0:Y:S01]  /*17d0*/  @!P2 LDC.64 R4, c[0x0][0x390] ;  /* 0x0000e400ff04ab82 */ /* 0x002e220000000a00 */
[----:B------:R-:W-:Y:S02]  /*17e0*/  ISETP.GE.AND P6, PT, R73, R32, PT ;  /* 0x000000204900720c */ /* 0x000fe40003fc6270 */
[----:B------:R-:W-:Y:S02]  /*17f0*/  VIMNMX R73, PT, PT, R56, R68, !PT ;  /* 0x0000004438497248 */ /* 0x000fe40007fe0100 */
[----:B------:R-:W-:Y:S02]  /*1800*/  LEA.HI.X R3, R62, UR9, R3, 0x2, P1 ;  /* 0x000000093e037c11 */ /* 0x000fe400088f1403 */
[-C--:B------:R-:W-:Y:S01]  /*1810*/  ISETP.GE.AND P0, PT, R73, R32.reuse, PT ;  /* 0x000000204900720c */ /* 0x080fe20003f06270 */
[----:B--2---:R-:W-:Y:S01]  /*1820*/  VIADD R69, R31, 0x20 ;  /* 0x000000201f457836 */ /* 0x004fe20000000000 */
[----:B------:R-:W-:Y:S01]  /*1830*/  ISETP.GE.AND P1, PT, R75, R32, PT ;  /* 0x000000204b00720c */ /* 0x000fe20003f26270 */
[----:B------:R1:W-:Y:S01]  /*1840*/  @!P3 STG.E desc[UR6][R2.64+0x20], R53 ;  /* 0x000020350200b986 */ /* 0x0003e2000c101906 */
[----:B------:R-:W-:-:S02]  /*1850*/  VIMNMX R73, PT, PT, R60, R68, !PT ;  /* 0x000000443c497248 */ /* 0x000fc40007fe0100 */
[-C--:B------:R-:W-:Y:S01]  /*1860*/  VIMNMX R7, PT, PT, R52, R85.reuse, !PT ;  /* 0x0000005534077248 */ /* 0x080fe20007fe0100 */
[----:B------:R-:W-:Y:S01]  /*1870*/  @!P6 STG.E desc[UR6][R2.64+0x80], R59 ;  /* 0x0000803b0200e986 */ /* 0x000fe2000c101906 */
[-C--:B------:R-:W-:Y:S02]  /*1880*/  ISETP.GE.AND P3, PT, R73, R32.reuse, PT ;  /* 0x000000204900720c */ /* 0x080fe40003f66270 */
[----:B------:R-:W-:Y:S01]  /*1890*/  ISETP.GE.AND P6, PT, R7, R32, PT ;  /* 0x000000200700720c */ /* 0x000fe20003fc6270 */
[----:B------:R2:W-:Y:S01]  /*18a0*/  @!P5 STG.E desc[UR6][R2.64+0x60], R57 ;  /* 0x000060390200d986 */ /* 0x0005e2000c101906 */
[----:B------:R-:W-:Y:S01]  /*18b0*/  @!P2 IMAD.IADD R7, R30, 0x1, R71 ;  /* 0x000000011e07a824 */ /* 0x000fe200078e0247 */
[----:B------:R-:W-:Y:S02]  /*18c0*/  VIMNMX R75, PT, PT, R48, R85, !PT ;  /* 0x00000055304b7248 */ /* 0x000fe40007fe0100 */
[----:B-1----:R-:W-:Y:S01]  /*18d0*/  VIMNMX R53, PT, PT, R30, R69, !PT ;  /* 0x000000451e357248 */ /* 0x002fe20007fe0100 */
[----:B------:R-:W-:Y:S01]  /*18e0*/  @!P0 STG.E desc[UR6][R2.64+0xa0], R61 ;  /* 0x0000a03d02008986 */ /* 0x000fe2000c101906 */
[----:B0-----:R-:W-:Y:S01]  /*18f0*/  @!P2 IMAD.WIDE R6, R7, 0x4, R4 ;  /* 0x000000040706a825 */ /* 0x001fe200078e0204 */
[----:B------:R-:W-:-:S02]  /*1900*/  VIMNMX R73, PT, PT, R50, R85, !PT ;  /* 0x0000005532497248 */ /* 0x000fc40007fe0100 */
[-C--:B------:R-:W-:Y:S01]  /*1910*/  ISETP.GE.AND P0, PT, R53, R32.reuse, PT ;  /* 0x000000203500720c */ /* 0x080fe20003f06270 */
[----:B------:R-:W-:Y:S01]  /*1920*/  @!P1 STG.E desc[UR6][R2.64+0xc0], R63 ;  /* 0x0000c03f02009986 */ /* 0x000fe2000c101906 */
[----:B------:R-:W-:Y:S02]  /*1930*/  VIMNMX R53, PT, PT, R54, R85, !PT ;  /* 0x0000005536357248 */ /* 0x000fe40007fe0100 */
[----:B--2---:R-:W-:Y:S01]  /*1940*/  IADD3 R57, P1, PT, R30, R71, RZ ;  /* 0x000000471e397210 */ /* 0x004fe20007f3e0ff */
[----:B------:R0:W-:Y:S01]  /*1950*/  @!P4 STG.E desc[UR6][R2.64+0x40], R55 ;  /* 0x000040370200c986 */ /* 0x0001e2000c101906 */
[-C--:B------:R-:W-:Y:S02]  /*1960*/  ISETP.GE.AND P4, PT, R75, R32.reuse, PT ;  /* 0x000000204b00720c */ /* 0x080fe40003f86270 */
[----:B------:R-:W-:Y:S01]  /*1970*/  LEA.HI.X.SX32 R62, R71, RZ, 0x1, P1 ;  /* 0x000000ff473e7211 */ /* 0x000fe200008f0eff */
[----:B------:R1:W-:Y:S01]  /*1980*/  @!P3 STG.E desc[UR6][R2.64+0xe0], R65 ;  /* 0x0000e0410200b986 */ /* 0x0003e2000c101906 */
[----:B------:R-:W-:-:S02]  /*1990*/  ISETP.GE.AND P1, PT, R53, R32, PT ;  /* 0x000000203500720c */ /* 0x000fc40003f26270 */
[-C--:B------:R-:W-:Y:S01]  /*19a0*/  VIMNMX R53, PT, PT, R56, R85.reuse, !PT ;  /* 0x0000005538357248 */ /* 0x080fe20007fe0100 */
[----:B------:R2:W-:Y:S01]  /*19b0*/  @!P2 STG.E desc[UR6][R6.64], R51 ;  /* 0x000000330600a986 */ /* 0x0005e2000c101906 */
[----:B------:R-:W-:Y:S02]  /*19c0*/  LEA R4, P3, R57, UR8, 0x2 ;  /* 0x0000000839047c11 */ /* 0x000fe4000f8610ff */
[-C--:B------:R-:W-:Y:S02]  /*19d0*/  ISETP.GE.AND P2, PT, R53, R32.reuse, PT ;  /* 0x000000203500720c */ /* 0x080fe40003f46270 */
[----:B0-----:R-:W-:Y:S02]  /*19e0*/  VIMNMX R55, PT, PT, R58, R85, !PT ;  /* 0x000000553a377248 */ /* 0x001fe40007fe0100 */
[----:B------:R-:W-:Y:S01]  /*19f0*/  LEA.HI.X R5, R57, UR9, R62, 0x2, P3 ;  /* 0x0000000939057c11 */ /* 0x000fe200098f143e */
[----:B-1----:R-:W0:Y:S01]  /*1a00*/  @!P0 LDC.64 R2, c[0x0][0x390] ;  /* 0x0000e400ff028b82 */ /* 0x002e220000000a00 */
[----:B------:R-:W-:-:S02]  /*1a10*/  ISETP.GE.AND P3, PT, R55, R32, PT ;  /* 0x000000203700720c */ /* 0x000fc40003f66270 */
[----:B------:R-:W-:Y:S01]  /*1a20*/  VIMNMX R85, PT, PT, R60, R85, !PT ;  /* 0x000000553c557248 */ /* 0x000fe20007fe0100 */
[----:B--2---:R-:W-:Y:S01]  /*1a30*/  VIADD R51, R31, 0x28 ;  /* 0x000000281f337836 */ /* 0x004fe20000000000 */
[----:B------:R1:W-:Y:S01]  /*1a40*/  @!P4 STG.E desc[UR6][R4.64+0x20], R9 ;  /* 0x000020090400c986 */ /* 0x0003e2000c101906 */
[-C--:B------:R-:W-:Y:S02]  /*1a50*/  ISETP.GE.AND P5, PT, R73, R32.reuse, PT ;  /* 0x000000204900720c */ /* 0x080fe40003fa6270 */
[-C--:B------:R-:W-:Y:S01]  /*1a60*/  ISETP.GE.AND P4, PT, R85, R32.reuse, PT ;  /* 0x000000205500720c */ /* 0x080fe20003f86270 */
[----:B------:R-:W-:Y:S01]  /*1a70*/  @!P2 STG.E desc[UR6][R4.64+0xa0], R17 ;  /* 0x0000a0110400a986 */ /* 0x000fe2000c101906 */
[-C--:B------:R-:W-:Y:S02]  /*1a80*/  VIMNMX R7, PT, PT, R52, R69.reuse, !PT ;  /* 0x0000004534077248 */ /* 0x080fe40007fe0100 */
[-C--:B------:R-:W-:Y:S01]  /*1a90*/  VIMNMX R53, PT, PT, R48, R69.reuse, !PT ;  /* 0x0000004530357248 */ /* 0x080fe20007fe0100 */
[----:B------:R-:W-:Y:S01]  /*1aa0*/  @!P1 STG.E desc[UR6][R4.64+0x80], R15 ;  /* 0x0000800f04009986 */ /* 0x000fe2000c101906 */
[----:B------:R-:W-:Y:S01]  /*1ab0*/  ISETP.GE.AND P1, PT, R7, R32, PT ;  /* 0x000000200700720c */ /* 0x000fe20003f26270 */
[----:B------:R-:W-:Y:S01]  /*1ac0*/  @!P0 IMAD.IADD R7, R30, 0x1, R67 ;  /* 0x000000011e078824 */ /* 0x000fe200078e0243 */
[----:B------:R-:W-:Y:S01]  /*1ad0*/  VIMNMX R55, PT, PT, R50, R69, !PT ;  /* 0x0000004532377248 */ /* 0x000fe20007fe0100 */
[----:B------:R2:W-:Y:S01]  /*1ae0*/  @!P6 STG.E desc[UR6][R4.64+0x60], R13 ;  /* 0x0000600d0400e986 */ /* 0x0005e2000c101906 */
[----:B-1----:R-:W-:-:S02]  /*1af0*/  VIMNMX R9, PT, PT, R30, R51, !PT ;  /* 0x000000331e097248 */ /* 0x002fc40007fe0100 */
[-C--:B------:R-:W-:Y:S01]  /*1b00*/  ISETP.GE.AND P6, PT, R55, R32.reuse, PT ;  /* 0x000000203700720c */ /* 0x080fe20003fc6270 */
[----:B------:R-:W-:Y:S01]  /*1b10*/  @!P3 STG.E desc[UR6][R4.64+0xc0], R19 ;  /* 0x0000c0130400b986 */ /* 0x000fe2000c101906 */
[-C--:B------:R-:W-:Y:S02]  /*1b20*/  ISETP.GE.AND P2, PT, R9, R32.reuse, PT ;  /* 0x000000200900720c */ /* 0x080fe40003f46270 */
[----:B------:R-:W-:Y:S01]  /*1b30*/  VIMNMX R9, PT, PT, R54, R69, !PT ;  /* 0x0000004536097248 */ /* 0x000fe20007fe0100 */
[----:B------:R1:W-:Y:S01]  /*1b40*/  @!P5 STG.E desc[UR6][R4.64+0x40], R11 ;  /* 0x0000400b0400d986 */ /* 0x0003e2000c101906 */
[----:B0-----:R-:W-:Y:S01]  /*1b50*/  @!P0 IMAD.WIDE R6, R7, 0x4, R2 ;  /* 0x0000000407068825 */ /* 0x001fe200078e0202 */
[-C--:B------:R-:W-:Y:S02]  /*1b60*/  ISETP.GE.AND P5, PT, R53, R32.reuse, PT ;  /* 0x000000203500720c */ /* 0x080fe40003fa6270 */
[----:B--2---:R-:W-:Y:S01]  /*1b70*/  IADD3 R13, P3, PT, R30, R67, RZ ;  /* 0x000000431e0d7210 */ /* 0x004fe20007f7e0ff */
[----:B------:R0:W-:Y:S03]  /*1b80*/  @!P4 STG.E desc[UR6][R4.64+0xe0], R21 ;  /* 0x0000e0150400c986 */ /* 0x0001e6000c101906 */
[----:B------:R-:W-:Y:S01]  /*1b90*/  LEA.HI.X.SX32 R62, R67, RZ, 0x1, P3 ;  /* 0x000000ff433e7211 */ /* 0x000fe200018f0eff */
[----:B------:R2:W-:Y:S01]  /*1ba0*/  @!P0 STG.E desc[UR6][R6.64], R0 ;  /* 0x0000000006008986 */ /* 0x0005e2000c101906 */
[----:B------:R-:W-:-:S02]  /*1bb0*/  ISETP.GE.AND P3, PT, R9, R32, PT ;  /* 0x000000200900720c */ /* 0x000fc40003f66270 */
[-C--:B------:R-:W-:Y:S02]  /*1bc0*/  VIMNMX R9, PT, PT, R56, R69.reuse, !PT ;  /* 0x0000004538097248 */ /* 0x080fe40007fe0100 */
[----:B------:R-:W-:Y:S02]  /*1bd0*/  LEA R2, P4, R13, UR8, 0x2 ;  /* 0x000000080d027c11 */ /* 0x000fe4000f8810ff */
[-C--:B-1----:R-:W-:Y:S01]  /*1be0*/  VIMNMX R11, PT, PT, R58, R69.reuse, !PT ;  /* 0x000000453a0b7248 */ /* 0x082fe20007fe0100 */
[----:B0-----:R-:W0:Y:S01]  /*1bf0*/  @!P2 LDC.64 R4, c[0x0][0x390] ;  /* 0x0000e400ff04ab82 */ /* 0x001e220000000a00 */
[-C--:B------:R-:W-:Y:S02]  /*1c00*/  ISETP.GE.AND P0, PT, R9, R32.reuse, PT ;  /* 0x000000200900720c */ /* 0x080fe40003f06270 */
[----:B------:R-:W-:Y:S01]  /*1c10*/  LEA.HI.X R3, R13, UR9, R62, 0x2, P4 ;  /* 0x000000090d037c11 */ /* 0x000fe2000a0f143e */
[----:B------:R-:W-:Y:S01]  /*1c20*/  VIADD R13, R31, 0x30 ;  /* 0x000000301f0d7836 */ /* 0x000fe20000000000 */
[----:B------:R-:W-:Y:S01]  /*1c30*/  ISETP.GE.AND P4, PT, R11, R32, PT ;  /* 0x000000200b00720c */ /* 0x000fe20003f86270 */
[----:B------:R-:W-:Y:S01]  /*1c40*/  VIADD R31, R31, 0x38 ;  /* 0x000000381f1f7836 */ /* 0x000fe20000000000 */
[----:B------:R-:W-:Y:S01]  /*1c50*/  VIMNMX R69, PT, PT, R60, R69, !PT ;  /* 0x000000453c457248 */ /* 0x000fe20007fe0100 */
[----:B------:R-:W-:Y:S01]  /*1c60*/  @!P5 STG.E desc[UR6][R2.64+0x20], R8 ;  /* 0x000020080200d986 */ /* 0x000fe2000c101906 */
[----:B------:R-:W-:-:S02]  /*1c70*/  VIMNMX R11, PT, PT, R50, R51, !PT ;  /* 0x00000033320b7248 */ /* 0x000fc40007fe0100 */
[----:B------:R-:W-:Y:S01]  /*1c80*/  VIMNMX R9, PT, PT, R48, R51, !PT ;  /* 0x0000003330097248 */ /* 0x000fe20007fe0100 */
[----:B------:R-:W-:Y:S01]  /*1c90*/  @!P1 STG.E desc[UR6][R2.64+0x60], R12 ;  /* 0x0000600c02009986 */ /* 0x000fe2000c101906 */
[-C--:B------:R-:W-:Y:S02]  /*1ca0*/  ISETP.GE.AND P5, PT, R69, R32.reuse, PT ;  /* 0x000000204500720c */ /* 0x080fe40003fa6270 */
[-C--:B------:R-:W-:Y:S01]  /*1cb0*/  ISETP.GE.AND P1, PT, R11, R32.reuse, PT ;  /* 0x000000200b00720c */ /* 0x080fe20003f26270 */
[----:B------:R-:W-:Y:S01]  /*1cc0*/  @!P6 STG.E desc[UR6][R2.64+0x40], R10 ;  /* 0x0000400a0200e986 */ /* 0x000fe2000c101906 */
[----:B------:R-:W-:Y:S02]  /*1cd0*/  VIMNMX R11, PT, PT, R30, R13, !PT ;  /* 0x0000000d1e0b7248 */ /* 0x000fe40007fe0100 */
[-C--:B------:R-:W-:Y:S01]  /*1ce0*/  ISETP.GE.AND P6, PT, R9, R32.reuse, PT ;  /* 0x000000200900720c */ /* 0x080fe20003fc6270 */
[----:B------:R-:W-:Y:S01]  /*1cf0*/  @!P0 STG.E desc[UR6][R2.64+0xa0], R16 ;  /* 0x0000a01002008986 */ /* 0x000fe2000c101906 */
[-C--:B--2---:R-:W-:Y:S01]  /*1d00*/  VIMNMX R7, PT, PT, R52, R51.reuse, !PT ;  /* 0x0000003334077248 */ /* 0x084fe20007fe0100 */
[----:B------:R-:W-:Y:S01]  /*1d10*/  IMAD R9, R32, 0x8, R67 ;  /* 0x0000000820097824 */ /* 0x000fe200078e0243 */
[-C--:B------:R-:W-:Y:S01]  /*1d20*/  ISETP.GE.AND P0, PT, R11, R32.reuse, PT ;  /* 0x000000200b00720c */ /* 0x080fe20003f06270 */
[----:B------:R-:W-:Y:S01]  /*1d30*/  @!P3 STG.E desc[UR6][R2.64+0x80], R14 ;  /* 0x0000800e0200b986 */ /* 0x000fe2000c101906 */
[-C--:B------:R-:W-:Y:S01]  /*1d40*/  ISETP.GE.AND P3, PT, R7, R32.reuse, PT ;  /* 0x000000200700720c */ /* 0x080fe20003f66270 */
[----:B------:R-:W-:Y:S01]  /*1d50*/  @!P2 IMAD.IADD R7, R30, 0x1, R9 ;  /* 0x000000011e07a824 */ /* 0x000fe200078e0209 */
[----:B------:R-:W-:Y:S01]  /*1d60*/  VIMNMX R11, PT, PT, R54, R51, !PT ;  /* 0x00000033360b7248 */ /* 0x000fe20007fe0100 */
[----:B------:R-:W-:Y:S01]  /*1d70*/  @!P4 STG.E desc[UR6][R2.64+0xc0], R18 ;  /* 0x0000c0120200c986 */ /* 0x000fe2000c101906 */
[----:B------:R-:W-:Y:S01]  /*1d80*/  IADD3 R0, P4, PT, R30, R9, RZ ;  /* 0x000000091e007210 */ /* 0x000fe20007f9e0ff */
[----:B0-----:R-:W-:Y:S01]  /*1d90*/  @!P2 IMAD.WIDE R6, R7, 0x4, R4 ;  /* 0x000000040706a825 */ /* 0x001fe200078e0204 */
[----:B------:R-:W-:Y:S01]  /*1da0*/  VIMNMX R15, PT, PT, R58, R13, !PT ;  /* 0x0000000d3a0f7248 */ /* 0x000fe20007fe0100 */
[----:B------:R0:W-:Y:S01]  /*1db0*/  @!P5 STG.E desc[UR6][R2.64+0xe0], R20 ;  /* 0x0000e0140200d986 */ /* 0x0001e2000c101906 */
[----:B------:R-:W-:Y:S01]  /*1dc0*/  LEA.HI.X.SX32 R5, R9, RZ, 0x1, P4 ;  /* 0x000000ff09057211 */ /* 0x000fe200020f0eff */
[----:B------:R-:W-:Y:S01]  /*1dd0*/  IMAD R67, R32, 0x10, R67 ;  /* 0x0000001020437824 */ /* 0x000fe200078e0243 */
[----:B------:R-:W-:Y:S01]  /*1de0*/  LEA R4, P5, R0, UR8, 0x2 ;  /* 0x0000000800047c11 */ /* 0x000fe2000f8a10ff */
[----:B------:R1:W-:Y:S01]  /*1df0*/  @!P2 STG.E desc[UR6][R6.64], R22 ;  /* 0x000000160600a986 */ /* 0x0003e2000c101906 */
[----:B------:R-:W-:-:S02]  /*1e00*/  ISETP.GE.AND P4, PT, R11, R32, PT ;  /* 0x000000200b00720c */ /* 0x000fc40003f86270 */
[----:B------:R-:W-:Y:S02]  /*1e10*/  VIMNMX R9, PT, PT, R56, R51, !PT ;  /* 0x0000003338097248 */ /* 0x000fe40007fe0100 */
[----:B------:R-:W-:Y:S02]  /*1e20*/  LEA.HI.X R5, R0, UR9, R5, 0x2, P5 ;  /* 0x0000000900057c11 */ /* 0x000fe4000a8f1405 */
[-C--:B------:R-:W-:Y:S01]  /*1e30*/  ISETP.GE.AND P5, PT, R9, R32.reuse, PT ;  /* 0x000000200900720c */ /* 0x080fe20003fa6270 */
[----:B0-----:R-:W0:Y:S01]  /*1e40*/  @!P0 LDC.64 R2, c[0x0][0x390] ;  /* 0x0000e400ff028b82 */ /* 0x001e220000000a00 */
[----:B------:R-:W-:Y:S01]  /*1e50*/  VIMNMX R9, PT, PT, R48, R13, !PT ;  /* 0x0000000d30097248 */ /* 0x000fe20007fe0100 */
[----:B------:R-:W-:Y:S01]  /*1e60*/  @!P1 STG.E desc[UR6][R4.64+0x40], R24 ;  /* 0x0000401804009986 */ /* 0x000fe2000c101906 */
[-C--:B------:R-:W-:Y:S02]  /*1e70*/  VIMNMX R11, PT, PT, R58, R51.reuse, !PT ;  /* 0x000000333a0b7248 */ /* 0x080fe40007fe0100 */
[----:B------:R-:W-:Y:S01]  /*1e80*/  VIMNMX R51, PT, PT, R60, R51, !PT ;  /* 0x000000333c337248 */ /* 0x000fe20007fe0100 */
[----:B------:R-:W-:Y:S01]  /*1e90*/  @!P6 STG.E desc[UR6][R4.64+0x20], R23 ;  /* 0x000020170400e986 */ /* 0x000fe2000c101906 */
[----:B------:R-:W-:-:S02]  /*1ea0*/  ISETP.GE.AND P1, PT, R9, R32, PT ;  /* 0x000000200900720c */ /* 0x000fc40003f26270 */
[-C--:B------:R-:W-:Y:S01]  /*1eb0*/  ISETP.GE.AND P2, PT, R11, R32.reuse, PT ;  /* 0x000000200b00720c */ /* 0x080fe20003f46270 */
[----:B------:R-:W-:Y:S01]  /*1ec0*/  @!P4 STG.E desc[UR6][R4.64+0x80], R26 ;  /* 0x0000801a0400c986 */ /* 0x000fe2000c101906 */
[----:B------:R-:W-:Y:S02]  /*1ed0*/  VIMNMX R9, PT, PT, R30, R31, !PT ;  /* 0x0000001f1e097248 */ /* 0x000fe40007fe0100 */
[-C--:B------:R-:W-:Y:S01]  /*1ee0*/  ISETP.GE.AND P6, PT, R51, R32.reuse, PT ;  /* 0x000000203300720c */ /* 0x080fe20003fc6270 */
[----:B------:R-:W-:Y:S01]  /*1ef0*/  @!P5 STG.E desc[UR6][R4.64+0xa0], R27 ;  /* 0x0000a01b0400d986 */ /* 0x000fe2000c101906 */
[----:B------:R-:W-:Y:S02]  /*1f00*/  ISETP.GE.AND P4, PT, R9, R32, PT ;  /* 0x000000200900720c */ /* 0x000fe40003f86270 */
[-C--:B-1----:R-:W-:Y:S01]  /*1f10*/  VIMNMX R7, PT, PT, R52, R13.reuse, !PT ;  /* 0x0000000d34077248 */ /* 0x082fe20007fe0100 */
[----:B------:R-:W-:Y:S01]  /*1f20*/  @!P3 STG.E desc[UR6][R4.64+0x60], R25 ;  /* 0x000060190400b986 */ /* 0x000fe2000c101906 */
[----:B------:R-:W-:-:S02]  /*1f30*/  VIMNMX R9, PT, PT, R54, R13, !PT ;  /* 0x0000000d36097248 */ /* 0x000fc40007fe0100 */
[-C--:B------:R-:W-:Y:S01]  /*1f40*/  ISETP.GE.AND P5, PT, R7, R32.reuse, PT ;  /* 0x000000200700720c */ /* 0x080fe20003fa6270 */
[C---:B------:R-:W-:Y:S01]  /*1f50*/  @!P0 IMAD.IADD R7, R30.reuse, 0x1, R67 ;  /* 0x000000011e078824 */ /* 0x040fe200078e0243 */
[----:B------:R-:W-:Y:S01]  /*1f60*/  @!P2 STG.E desc[UR6][R4.64+0xc0], R28 ;  /* 0x0000c01c0400a986 */ /* 0x000fe2000c101906 */
[----:B------:R-:W-:Y:S02]  /*1f70*/  IADD3 R0, P2, PT, R30, R67, RZ ;  /* 0x000000431e007210 */ /* 0x000fe40007f5e0ff */
[----:B0-----:R-:W-:Y:S01]  /*1f80*/  @!P0 IMAD.WIDE R2, R7, 0x4, R2 ;  /* 0x0000000407028825 */ /* 0x001fe200078e0202 */
[----:B------:R-:W-:Y:S01]  /*1f90*/  @!P6 STG.E desc[UR6][R4.64+0xe0], R29 ;  /* 0x0000e01d0400e986 */ /* 0x000fe2000c101906 */
[----:B------:R-:W-:Y:S02]  /*1fa0*/  ISETP.GE.AND P6, PT, R9, R32, PT ;  /* 0x000000200900720c */ /* 0x000fe40003fc6270 */
[----:B------:R-:W0:Y:S01]  /*1fb0*/  @!P4 LDC.64 R8, c[0x0][0x390] ;  /* 0x0000e400ff08cb82 */ /* 0x000e220000000a00 */
[----:B------:R-:W-:Y:S01]  /*1fc0*/  LEA.HI.X.SX32 R7, R67, RZ, 0x1, P2 ;  /* 0x000000ff43077211 */ /* 0x000fe200010f0eff */
[----:B------:R1:W-:Y:S01]  /*1fd0*/  @!P0 STG.E desc[UR6][R2.64], R33 ;  /* 0x0000002102008986 */ /* 0x0003e2000c101906 */
[----:B------:R-:W-:Y:S01]  /*1fe0*/  VIMNMX R11, PT, PT, R50, R13, !PT ;  /* 0x0000000d320b7248 */ /* 0x000fe20007fe0100 */
[----:B------:R-:W-:Y:S01]  /*1ff0*/  IMAD R67, R32, 0x8, R67 ;  /* 0x0000000820437824 */ /* 0x000fe200078e0243 */
[----:B------:R-:W-:-:S02]  /*2000*/  LEA R6, P2, R0, UR8, 0x2 ;  /* 0x0000000800067c11 */ /* 0x000fc4000f8410ff */
[-C--:B------:R-:W-:Y:S02]  /*2010*/  ISETP.GE.AND P3, PT, R11, R32.reuse, PT ;  /* 0x000000200b00720c */ /* 0x080fe40003f66270 */
[----:B------:R-:W-:Y:S02]  /*2020*/  LEA.HI.X R7, R0, UR9, R7, 0x2, P2 ;  /* 0x0000000900077c11 */ /* 0x000fe400090f1407 */
[-C--:B------:R-:W-:Y:S02]  /*2030*/  VIMNMX R11, PT, PT, R56, R13.reuse, !PT ;  /* 0x0000000d380b7248 */ /* 0x080fe40007fe0100 */
[----:B------:R-:W-:Y:S01]  /*2040*/  VIMNMX R13, PT, PT, R60, R13, !PT ;  /* 0x0000000d3c0d7248 */ /* 0x000fe20007fe0100 */
[----:B------:R2:W-:Y:S01]  /*2050*/  @!P1 STG.E desc[UR6][R6.64+0x20], R34 ;  /* 0x0000202206009986 */ /* 0x0005e2000c101906 */
[-C--:B------:R-:W-:Y:S01]  /*2060*/  ISETP.GE.AND P0, PT, R11, R32.reuse, PT ;  /* 0x000000200b00720c */ /* 0x080fe20003f06270 */
[----:B-1----:R-:W-:Y:S01]  /*2070*/  @!P4 IMAD.IADD R3, R30, 0x1, R67 ;  /* 0x000000011e03c824 */ /* 0x002fe200078e0243 */
[-C--:B------:R-:W-:Y:S01]  /*2080*/  ISETP.GE.AND P1, PT, R13, R32.reuse, PT ;  /* 0x000000200d00720c */ /* 0x080fe20003f26270 */
[----:B------:R2:W-:Y:S01]  /*2090*/  @!P6 STG.E desc[UR6][R6.64+0x80], R37 ;  /* 0x000080250600e986 */ /* 0x0005e2000c101906 */
[----:B------:R-:W-:-:S02]  /*20a0*/  ISETP.GE.AND P2, PT, R15, R32, PT ;  /* 0x000000200f00720c */ /* 0x000fc40003f46270 */
[-C--:B------:R-:W-:Y:S01]  /*20b0*/  VIMNMX R5, PT, PT, R48, R31.reuse, !PT ;  /* 0x0000001f30057248 */ /* 0x080fe20007fe0100 */
[----:B------:R2:W-:Y:S01]  /*20c0*/  @!P3 STG.E desc[UR6][R6.64+0x40], R35 ;  /* 0x000040230600b986 */ /* 0x0005e2000c101906 */
[-C--:B------:R-:W-:Y:S01]  /*20d0*/  VIMNMX R11, PT, PT, R50, R31.reuse, !PT ;  /* 0x0000001f320b7248 */ /* 0x080fe20007fe0100 */
[----:B0-----:R-:W-:Y:S01]  /*20e0*/  @!P4 IMAD.WIDE R2, R3, 0x4, R8 ;  /* 0x000000040302c825 */ /* 0x001fe200078e0208 */
[-C--:B------:R-:W-:Y:S01]  /*20f0*/  ISETP.GE.AND P3, PT, R5, R32.reuse, PT ;  /* 0x000000200500720c */ /* 0x080fe20003f66270 */
[----:B------:R2:W-:Y:S01]  /*2100*/  @!P5 STG.E desc[UR6][R6.64+0x60], R36 ;  /* 0x000060240600d986 */ /* 0x0005e2000c101906 */
[----:B------:R-:W-:Y:S02]  /*2110*/  VIMNMX R5, PT, PT, R52, R31, !PT ;  /* 0x0000001f34057248 */ /* 0x000fe40007fe0100 */
[----:B------:R-:W-:Y:S01]  /*2120*/  ISETP.GE.AND P5, PT, R11, R32, PT ;  /* 0x000000200b00720c */ /* 0x000fe20003fa6270 */
[----:B------:R2:W-:Y:S01]  /*2130*/  @!P1 STG.E desc[UR6][R6.64+0xe0], R40 ;  /* 0x0000e02806009986 */ /* 0x0005e2000c101906 */
[----:B------:R-:W-:-:S02]  /*2140*/  IADD3 R30, P1, PT, R30, R67, RZ ;  /* 0x000000431e1e7210 */ /* 0x000fc40007f3e0ff */
[----:B------:R-:W-:Y:S01]  /*2150*/  ISETP.GE.AND P6, PT, R5, R32, PT ;  /* 0x000000200500720c */ /* 0x000fe20003fc6270 */
[----:B------:R2:W-:Y:S01]  /*2160*/  @!P0 STG.E desc[UR6][R6.64+0xa0], R38 ;  /* 0x0000a02606008986 */ /* 0x0005e2000c101906 */
[-C--:B------:R-:W-:Y:S02]  /*2170*/  VIMNMX R5, PT, PT, R56, R31.reuse, !PT ;  /* 0x0000001f38057248 */ /* 0x080fe40007fe0100 */
[-C--:B------:R-:W-:Y:S01]  /*2180*/  VIMNMX R11, PT, PT, R54, R31.reuse, !PT ;  /* 0x0000001f360b7248 */ /* 0x080fe20007fe0100 */
[----:B------:R2:W-:Y:S01]  /*2190*/  @!P2 STG.E desc[UR6][R6.64+0xc0], R39 ;  /* 0x0000c0270600a986 */ /* 0x0005e2000c101906 */
[----:B------:R-:W-:Y:S02]  /*21a0*/  VIMNMX R9, PT, PT, R58, R31, !PT ;  /* 0x0000001f3a097248 */ /* 0x000fe40007fe0100 */
[----:B------:R-:W-:Y:S01]  /*21b0*/  LEA.HI.X.SX32 R67, R67, RZ, 0x1, P1 ;  /* 0x000000ff43437211 */ /* 0x000fe200008f0eff */
[----:B------:R2:W-:Y:S01]  /*21c0*/  @!P4 STG.E desc[UR6][R2.64], R41 ;  /* 0x000000290200c986 */ /* 0x0005e2000c101906 */
[----:B------:R-:W-:-:S02]  /*21d0*/  LEA R4, P4, R30, UR8, 0x2 ;  /* 0x000000081e047c11 */ /* 0x000fc4000f8810ff */
[----:B------:R-:W-:Y:S02]  /*21e0*/  VIMNMX R31, PT, PT, R60, R31, !PT ;  /* 0x0000001f3c1f7248 */ /* 0x000fe40007fe0100 */
[-C--:B------:R-:W-:Y:S02]  /*21f0*/  ISETP.GE.AND P1, PT, R5, R32.reuse, PT ;  /* 0x000000200500720c */ /* 0x080fe40003f26270 */
[-C--:B------:R-:W-:Y:S02]  /*2200*/  ISETP.GE.AND P0, PT, R11, R32.reuse, PT ;  /* 0x000000200b00720c */ /* 0x080fe40003f06270 */
[-C--:B------:R-:W-:Y:S02]  /*2210*/  ISETP.GE.AND P2, PT, R9, R32.reuse, PT ;  /* 0x000000200900720c */ /* 0x080fe40003f46270 */
[----:B------:R-:W-:Y:S02]  /*2220*/  LEA.HI.X R5, R30, UR9, R67, 0x2, P4 ;  /* 0x000000091e057c11 */ /* 0x000fe4000a0f1443 */
[----:B------:R-:W-:-:S03]  /*2230*/  ISETP.GE.AND P4, PT, R31, R32, PT ;  /* 0x000000201f00720c */ /* 0x000fc60003f86270 */
[----:B------:R2:W-:Y:S04]  /*2240*/  @!P3 STG.E desc[UR6][R4.64+0x20], R42 ;  /* 0x0000202a0400b986 */ /* 0x0005e8000c101906 */
[----:B------:R2:W-:Y:S04]  /*2250*/  @!P5 STG.E desc[UR6][R4.64+0x40], R43 ;  /* 0x0000402b0400d986 */ /* 0x0005e8000c101906 */
[----:B------:R2:W-:Y:S04]  /*2260*/  @!P6 STG.E desc[UR6][R4.64+0x60], R44 ;  /* 0x0000602c0400e986 */ /* 0x0005e8000c101906 */
[----:B------:R2:W-:Y:S04]  /*2270*/  @!P0 STG.E desc[UR6][R4.64+0x80], R45 ;  /* 0x0000802d04008986 */ /* 0x0005e8000c101906 */
[----:B------:R2:W-:Y:S04]  /*2280*/  @!P1 STG.E desc[UR6][R4.64+0xa0], R46 ;  /* 0x0000a02e04009986 */ /* 0x0005e8000c101906 */
[----:B------:R2:W-:Y:S01]  /*2290*/  @!P2 STG.E desc[UR6][R4.64+0xc0], R47 ;  /* 0x0000c02f0400a986 */ /* 0x0005e2000c101906 */
[----:B------:R-:W-:Y:S05]  /*22a0*/  @P4 EXIT ;  /* 0x000000000000494d */ /* 0x000fea0003800000 */
[----:B------:R-:W-:Y:S01]  /*22b0*/  STG.E desc[UR6][R4.64+0xe0], R49 ;  /* 0x0000e03104007986 */ /* 0x000fe2000c101906 */
[----:B------:R-:W-:Y:S05]  /*22c0*/  EXIT ;  /* 0x000000000000794d */ /* 0x000fea0003800000 */
.L_x_4:
[----:B------:R-:W-:-:S00]  /*22d0*/  BRA `(.L_x_4) ;  /* 0xfffffffc00fc7947 */ /* 0x000fc0000383ffff */
[----:B------:R-:W-:-:S00]  /*22e0*/  NOP ;  /* 0x0000000000007918 */ /* 0x000fc00000000000 */
        /* <DEDUP_REMOVED lines=9> */
.L_x_96:


//--------------------- .text._Z13paddingKerneliiiPfS_ --------------------------
	.section	.text._Z13paddingKerneliiiPfS_,"ax",@progbits
	.align	128
        .global         _Z13paddingKerneliiiPfS_
        .type           _Z13paddingKerneliiiPfS_,@function
        .size           _Z13paddingKerneliiiPfS_,(.L_x_97 - _Z13paddingKerneliiiPfS_)
        .other          _Z13paddingKerneliiiPfS_,@"STO_CUDA_ENTRY STV_DEFAULT"
_Z13paddingKerneliiiPfS_:
.text._Z13paddingKerneliiiPfS_:
[----:B------:R-:W-:Y:S08]  /*0000*/  LDC R1, c[0x0][0x37c] ;  /* 0x0000df00ff017b82 */ /* 0x000ff00000000800 */
[----:B------:R-:W0:Y:S02]  /*0010*/  LDC R0, c[0x0][0x380] ;  /* 0x0000e000ff007b82 */ /* 0x000e240000000800 */
[----:B0-----:R-:W-:-:S13]  /*0020*/  ISETP.GE.AND P0, PT, R0, 0x1, PT ;  /* 0x000000010000780c */ /* 0x001fda0003f06270 */
[----:B------:R-:W-:Y:S05]  /*0030*/  @!P0 EXIT ;  /* 0x000000000000894d */ /* 0x000fea0003800000 */
[----:B------:R-:W0:Y:S01]  /*0040*/  S2R R10, SR_TID.X ;  /* 0x00000000000a7919 */ /* 0x000e220000002100 */
[----:B------:R-:W1:Y:S01]  /*0050*/  S2UR UR5, SR_CTAID.Y ;  /* 0x00000000000579c3 */ /* 0x000e620000002600 */
[----:B------:R-:W2:Y:S01]  /*0060*/  LDCU.64 UR6, c[0x0][0x358] ;  /* 0x00006b00ff0677ac */ /* 0x000ea20008000a00 */
[----:B------:R-:W3:Y:S06]  /*0070*/  LDCU UR8, c[0x0][0x380] ;  /* 0x00007000ff0877ac */ /* 0x000eec0008000800 */
[----:B------:R-:W4:Y:S01]  /*0080*/  LDC R0, c[0x0][0x384] ;  /* 0x0000e100ff007b82 */ /* 0x000f220000000800 */
[----:B------:R-:W-:-:S07]  /*0090*/  UMOV UR4, URZ ;  /* 0x000000ff00047c82 */ /* 0x000fce0008000000 */
[----:B------:R-:W0:Y:S08]  /*00a0*/  LDC R8, c[0x0][0x388] ;  /* 0x0000e200ff087b82 */ /* 0x000e300000000800 */
[----:B-123--:R-:W0:Y:S02]  /*00b0*/  LDC.64 R6, c[0x0][0x398] ;  /* 0x0000e600ff067b82 */ /* 0x00ee240000000a00 */
.L_x_5:
[----:B0-----:R-:W-:Y:S01]  /*00c0*/  IADD3 R11, PT, PT, R10, UR4, RZ ;  /* 0x000000040a0b7c10 */ /* 0x001fe2000fffe0ff */
[----:B------:R-:W-:-:S03]  /*00d0*/  UIADD3 UR4, UPT, UPT, UR4, 0x40, URZ ;  /* 0x0000004004047890 */ /* 0x000fc6000fffe0ff */
[----:B------:R-:W-:Y:S01]  /*00e0*/  ISETP.GE.AND P0, PT, R11, UR8, PT ;  /* 0x000000080b007c0c */ /* 0x000fe2000bf06270 */
[----:B------:R-:W-:-:S12]  /*00f0*/  UISETP.GE.AND UP0, UPT, UR4, UR8, UPT ;  /* 0x000000080400728c */ /* 0x000fd8000bf06270 */
[----:B-1----:R-:W-:Y:S05]  /*0100*/  @P0 EXIT ;  /* 0x000000000000094d */ /* 0x002fea0003800000 */
[----:B----4-:R-:W-:Y:S01]  /*0110*/  ISETP.LE.AND P0, PT, R0, UR5, PT ;  /* 0x0000000500007c0c */ /* 0x010fe2000bf03270 */
[----:B------:R-:W-:-:S12]  /*0120*/  HFMA2 R9, -RZ, RZ, 0, 0 ;  /* 0x00000000ff097431 */ /* 0x000fd800000001ff */
[----:B------:R-:W0:Y:S01]  /*0130*/  @!P0 LDC.64 R2, c[0x0][0x390] ;  /* 0x0000e400ff028b82 */ /* 0x000e220000000a00 */
[----:B------:R-:W-:-:S04]  /*0140*/  @!P0 IMAD R5, R11, R0, UR5 ;  /* 0x000000050b058e24 */ /* 0x000fc8000f8e0200 */
[----:B0-----:R-:W-:-:S05]  /*0150*/  @!P0 IMAD.WIDE R2, R5, 0x4, R2 ;  /* 0x0000000405028825 */ /* 0x001fca00078e0202 */
[----:B------:R-:W2:Y:S01]  /*0160*/  @!P0 LDG.E R9, desc[UR6][R2.64] ;  /* 0x0000000602098981 */ /* 0x000ea2000c1e1900 */
[----:B------:R-:W-:-:S04]  /*0170*/  IMAD R5, R11, R8, UR5 ;  /* 0x000000050b057e24 */ /* 0x000fc8000f8e0208 */
[----:B------:R-:W-:-:S05]  /*0180*/  IMAD.WIDE R4, R5, 0x4, R6 ;  /* 0x0000000405047825 */ /* 0x000fca00078e0206 */
[----:B--2---:R1:W-:Y:S01]  /*0190*/  STG.E desc[UR6][R4.64], R9 ;  /* 0x0000000904007986 */ /* 0x0043e2000c101906 */
[----:B------:R-:W-:Y:S05]  /*01a0*/  BRA.U !UP0, `(.L_x_5) ;  /* 0xfffffffd08c47547 */ /* 0x000fea000b83ffff */
[----:B------:R-:W-:Y:S05]  /*01b0*/  EXIT ;  /* 0x000000000000794d */ /* 0x000fea0003800000 */
.L_x_6:
        /* <DEDUP_REMOVED lines=12> */
.L_x_97:


//--------------------- .text._Z17correlationKerneliiPfS_ --------------------------
	.section	.text._Z17correlationKerneliiPfS_,"ax",@progbits
	.align	128
        .global         _Z17correlationKerneliiPfS_
        .type           _Z17correlationKerneliiPfS_,@function
        .size           _Z17correlationKerneliiPfS_,(.L_x_94 - _Z17correlationKerneliiPfS_)
        .other          _Z17correlationKerneliiPfS_,@"STO_CUDA_ENTRY STV_DEFAULT"
_Z17correlationKerneliiPfS_:
.text._Z17correlationKerneliiPfS_:
[----:B------:R-:W-:Y:S08]  /*0000*/  LDC R1, c[0x0][0x37c] ;  /* 0x0000df00ff017b82 */ /* 0x000ff00000000800 */
[----:B------:R-:W0:Y:S02]  /*0010*/  LDC.64 R2, c[0x0][0x380] ;  /* 0x0000e000ff027b82 */ /* 0x000e240000000a00 */
[----:B0-----:R-:W-:-:S04]  /*0020*/  VIMNMX R0, PT, PT, R3, R2, PT ;  /* 0x0000000203007248 */ /* 0x001fc80003fe0100 */
[----:B------:R-:W-:-:S13]  /*0030*/  ISETP.GE.AND P0, PT, R0, 0x1, PT ;  /* 0x000000010000780c */ /* 0x000fda0003f06270 */
[----:B------:R-:W-:Y:S05]  /*0040*/  @!P0 EXIT ;  /* 0x000000000000894d */ /* 0x000fea0003800000 */
[----:B------:R-:W0:Y:S01]  /*0050*/  S2R R14, SR_TID.X ;  /* 0x00000000000e7919 */ /* 0x000e220000002100 */
[----:B------:R-:W1:Y:S01]  /*0060*/  LDCU.64 UR6, c[0x0][0x390] ;  /* 0x00007200ff0677ac */ /* 0x000e620008000a00 */
[C---:B------:R-:W-:Y:S02]  /*0070*/  LOP3.LUT R13, R2.reuse, 0xf, RZ, 0xc0, !PT ;  /* 0x0000000f020d7812 */ /* 0x040fe400078ec0ff */
[C---:B------:R-:W-:Y:S01]  /*0080*/  LOP3.LUT R12, R2.reuse, 0x7, RZ, 0xc0, !PT ;  /* 0x00000007020c7812 */ /* 0x040fe200078ec0ff */
[----:B------:R-:W2:Y:S01]  /*0090*/  LDCU.64 UR8, c[0x0][0x358] ;  /* 0x00006b00ff0877ac */ /* 0x000ea20008000a00 */
[C---:B------:R-:W-:Y:S02]  /*00a0*/  LOP3.LUT R10, R2.reuse, 0x7ffffff0, RZ, 0xc0, !PT ;  /* 0x7ffffff0020a7812 */ /* 0x040fe400078ec0ff */
[C---:B------:R-:W-:Y:S01]  /*00b0*/  LOP3.LUT R11, R2.reuse, 0x3, RZ, 0xc0, !PT ;  /* 0x00000003020b7812 */ /* 0x040fe200078ec0ff */
[----:B------:R-:W-:Y:S01]  /*00c0*/  UMOV UR4, URZ ;  /* 0x000000ff00047c82 */ /* 0x000fe20008000000 */
[----:B------:R-:W-:-:S02]  /*00d0*/  LOP3.LUT R9, R2, 0x7ffffff8, RZ, 0xc0, !PT ;  /* 0x7ffffff802097812 */ /* 0x000fc400078ec0ff */
[----:B------:R-:W-:Y:S02]  /*00e0*/  IADD3 R8, PT, PT, R13, -0x1, RZ ;  /* 0xffffffff0d087810 */ /* 0x000fe40007ffe0ff */
[----:B------:R-:W-:Y:S02]  /*00f0*/  IADD3 R7, PT, PT, R12, -0x1, RZ ;  /* 0xffffffff0c077810 */ /* 0x000fe40007ffe0ff */
[----:B------:R-:W-:Y:S01]  /*0100*/  IADD3 R6, PT, PT, -R10, RZ, RZ ;  /* 0x000000ff0a067210 */ /* 0x000fe20007ffe1ff */
[----:B-1----:R-:W-:-:S04]  /*0110*/  UIADD3 UR6, UP0, UPT, UR6, 0x20, URZ ;  /* 0x0000002006067890 */ /* 0x002fc8000ff1e0ff */
[----:B--2---:R-:W-:-:S12]  /*0120*/  UIADD3.X UR7, UPT, UPT, URZ, UR7, URZ, UP0, !UPT ;  /* 0x00000007ff077290 */ /* 0x004fd800087fe4ff */
.L_x_51:
[----:B-1----:R-:W1:Y:S01]  /*0130*/  LDCU UR5, c[0x0][0x384] ;  /* 0x00007080ff0577ac */ /* 0x002e620008000800 */
[----:B0-----:R-:W-:Y:S01]  /*0140*/  IADD3 R5, PT, PT, R14, UR4, RZ ;  /* 0x000000040e057c10 */ /* 0x001fe2000fffe0ff */
[----:B------:R-:W-:-:S03]  /*0150*/  UIADD3 UR4, UPT, UPT, UR4, 0x100, URZ ;  /* 0x0000010004047890 */ /* 0x000fc6000fffe0ff */
[----:B-1----:R-:W-:Y:S01]  /*0160*/  ISETP.GE.AND P0, PT, R5, UR5, PT ;  /* 0x0000000505007c0c */ /* 0x002fe2000bf06270 */
[----:B------:R-:W-:-:S12]  /*0170*/  UISETP.GE.AND UP0, UPT, UR4, UR5, UPT ;  /* 0x000000050400728c */ /* 0x000fd8000bf06270 */
[----:B--2-4-:R-:W-:Y:S05]  /*0180*/  @P0 EXIT ;  /* 0x000000000000094d */ /* 0x014fea0003800000 */
[----:B------:R-:W0:Y:S01]  /*0190*/  LDCU UR5, c[0x0][0x380] ;  /* 0x00007000ff0577ac */ /* 0x000e220008000800 */
[----:B------:R-:W-:Y:S02]  /*01a0*/  HFMA2 R15, -RZ, RZ, 0, 0 ;  /* 0x00000000ff0f7431 */ /* 0x000fe400000001ff */
[----:B------:R-:W-:Y:S01]  /*01b0*/  IMAD.MOV.U32 R0, RZ, RZ, RZ ;  /* 0x000000ffff007224 */ /* 0x000fe200078e00ff */
[----:B0-----:R-:W-:Y:S02]  /*01c0*/  UISETP.GE.U32.AND UP1, UPT, UR5, 0x10, UPT ;  /* 0x000000100500788c */ /* 0x001fe4000bf26070 */
[----:B------:R-:W-:-:S07]  /*01d0*/  IMAD R4, R5, UR5, RZ ;  /* 0x0000000505047c24 */ /* 0x000fce000f8e02ff */
[----:B------:R-:W-:Y:S05]  /*01e0*/  BRA.U !UP1, `(.L_x_7) ;  /* 0x0000000109ac7547 */ /* 0x000fea000b800000 */
[----:B------:R-:W-:Y:S01]  /*01f0*/  MOV R2, UR6 ;  /* 0x0000000600027c02 */ /* 0x000fe20008000f00 */
[----:B------:R-:W-:Y:S01]  /*0200*/  IMAD.MOV.U32 R15, RZ, RZ, R6 ;  /* 0x000000ffff0f7224 */ /* 0x000fe200078e0006 */
[----:B------:R-:W-:Y:S02]  /*0210*/  MOV R3, UR7 ;  /* 0x0000000700037c02 */ /* 0x000fe40008000f00 */
[----:B------:R-:W-:Y:S01]  /*0220*/  MOV R0, RZ ;  /* 0x000000ff00007202 */ /* 0x000fe20000000f00 */
[----:B------:R-:W-:-:S07]  /*0230*/  IMAD.WIDE.U32 R2, R4, 0x4, R2 ;  /* 0x0000000404027825 */ /* 0x000fce00078e0002 */
.L_x_8:
        /* <DEDUP_REMOVED lines=11> */
[----:B--2---:R-:W-:-:S03]  /*02f0*/  FFMA R21, R21, R21, R0 ;  /* 0x0000001515157223 */ /* 0x004fc60000000000 */
[----:B------:R-:W2:Y:S01]  /*0300*/  LDG.E R0, desc[UR8][R2.64+0xc] ;  /* 0x00000c0802007981 */ /* 0x000ea2000c1e1900 */
[----:B---3--:R-:W-:-:S03]  /*0310*/  FFMA R21, R20, R20, R21 ;  /* 0x0000001414157223 */ /* 0x008fc60000000015 */
[----:B------:R-:W3:Y:S01]  /*0320*/  LDG.E R20, desc[UR8][R2.64+0x10] ;  /* 0x0000100802147981 */ /* 0x000ee2000c1e1900 */
[----:B----4-:R-:W-:-:S03]  /*0330*/  FFMA R22, R22, R22, R21 ;  /* 0x0000001616167223 */ /* 0x010fc60000000015 */
[----:B------:R-:W4:Y:S01]  /*0340*/  LDG.E R21, desc[UR8][R2.64+0x14] ;  /* 0x0000140802157981 */ /* 0x000f22000c1e1900 */
[----:B-----5:R-:W-:-:S03]  /*0350*/  FFMA R23, R23, R23, R22 ;  /* 0x0000001717177223 */ /* 0x020fc60000000016 */
[----:B------:R-:W5:Y:S01]  /*0360*/  LDG.E R22, desc[UR8][R2.64+0x18] ;  /* 0x0000180802167981 */ /* 0x000f62000c1e1900 */
[----:B------:R-:W-:-:S03]  /*0370*/  FFMA R24, R24, R24, R23 ;  /* 0x0000001818187223 */ /* 0x000fc60000000017 */
[----:B------:R0:W5:Y:S01]  /*0380*/  LDG.E R23, desc[UR8][R2.64+0x1c] ;  /* 0x00001c0802177981 */ /* 0x000162000c1e1900 */
[----:B------:R-:W-:Y:S01]  /*0390*/  IADD3 R15, PT, PT, R15, 0x10, RZ ;  /* 0x000000100f0f7810 */ /* 0x000fe20007ffe0ff */
[----:B------:R-:W-:-:S03]  /*03a0*/  FFMA R24, R25, R25, R24 ;  /* 0x0000001919187223 */ /* 0x000fc60000000018 */
[----:B------:R-:W-:Y:S01]  /*03b0*/  ISETP.NE.AND P0, PT, R15, RZ, PT ;  /* 0x000000ff0f00720c */ /* 0x000fe20003f05270 */
[----:B------:R-:W-:-:S04]  /*03c0*/  FFMA R24, R27, R27, R24 ;  /* 0x0000001b1b187223 */ /* 0x000fc80000000018 */
[----:B------:R-:W-:Y:S01]  /*03d0*/  FFMA R19, R19, R19, R24 ;  /* 0x0000001313137223 */ /* 0x000fe20000000018 */
[----:B0-----:R-:W-:-:S03]  /*03e0*/  IADD3 R2, P1, PT, R2, 0x40, RZ ;  /* 0x0000004002027810 */ /* 0x001fc60007f3e0ff */
[----:B------:R-:W-:Y:S01]  /*03f0*/  FFMA R18, R18, R18, R19 ;  /* 0x0000001212127223 */ /* 0x000fe20000000013 */
[----:B------:R-:W-:-:S03]  /*0400*/  IADD3.X R3, PT, PT, RZ, R3, RZ, P1, !PT ;  /* 0x00000003ff037210 */ /* 0x000fc60000ffe4ff */
[----:B------:R-:W-:-:S04]  /*0410*/  FFMA R17, R17, R17, R18 ;  /* 0x0000001111117223 */ /* 0x000fc80000000012 */
[----:B------:R-:W-:-:S04]  /*0420*/  FFMA R17, R16, R16, R17 ;  /* 0x0000001010117223 */ /* 0x000fc80000000011 */
[----:B--2---:R-:W-:-:S04]  /*0430*/  FFMA R17, R0, R0, R17 ;  /* 0x0000000000117223 */ /* 0x004fc80000000011 */
[----:B---3--:R-:W-:-:S04]  /*0440*/  FFMA R20, R20, R20, R17 ;  /* 0x0000001414147223 */ /* 0x008fc80000000011 */
[----:B----4-:R-:W-:-:S04]  /*0450*/  FFMA R21, R21, R21, R20 ;  /* 0x0000001515157223 */ /* 0x010fc80000000014 */
[----:B-----5:R-:W-:-:S04]  /*0460*/  FFMA R0, R22, R22, R21 ;  /* 0x0000001616007223 */ /* 0x020fc80000000015 */
[----:B------:R-:W-:Y:S01]  /*0470*/  FFMA R0, R23, R23, R0 ;  /* 0x0000001717007223 */ /* 0x000fe20000000000 */
[----:B------:R-:W-:Y:S06]  /*0480*/  @P0 BRA `(.L_x_8) ;  /* 0xfffffffc006c0947 */ /* 0x000fec000383ffff */
[----:B------:R-:W-:-:S07]  /*0490*/  MOV R15, R10 ;  /* 0x0000000a000f7202 */ /* 0x000fce0000000f00 */
.L_x_7:
[----:B------:R-:W-:-:S13]  /*04a0*/  ISETP.NE.AND P0, PT, R13, RZ, PT ;  /* 0x000000ff0d00720c */ /* 0x000fda0003f05270 */
[----:B------:R-:W-:Y:S05]  /*04b0*/  @!P0 BRA `(.L_x_9) ;  /* 0x00000004000c8947 */ /* 0x000fea0003800000 */
[----:B------:R-:W-:Y:S02]  /*04c0*/  ISETP.GE.U32.AND P1, PT, R8, 0x7, PT ;  /* 0x000000070800780c */ /* 0x000fe40003f26070 */
[----:B------:R-:W-:-:S11]  /*04d0*/  ISETP.NE.AND P0, PT, R12, RZ, PT ;  /* 0x000000ff0c00720c */ /* 0x000fd60003f05270 */
[----:B------:R-:W-:Y:S05]  /*04e0*/  @!P1 BRA `(.L_x_10) ;  /* 0x0000000000649947 */ /* 0x000fea0003800000 */
[----:B------:R-:W0:Y:S01]  /*04f0*/  LDC.64 R16, c[0x0][0x390] ;  /* 0x0000e400ff107b82 */ /* 0x000e220000000a00 */
[----:B------:R-:W1:Y:S01]  /*0500*/  LDCU.64 UR10, c[0x0][0x390] ;  /* 0x00007200ff0a77ac */ /* 0x000e620008000a00 */
[CC--:B------:R-:W-:Y:S02]  /*0510*/  IADD3 R18, P1, PT, R4.reuse, R15.reuse, RZ ;  /* 0x0000000f04127210 */ /* 0x0c0fe40007f3e0ff */
[----:B------:R-:W-:-:S03]  /*0520*/  IADD3 R3, PT, PT, R4, R15, RZ ;  /* 0x0000000f04037210 */ /* 0x000fc60007ffe0ff */
[----:B------:R-:W-:Y:S01]  /*0530*/  IMAD.X R19, RZ, RZ, RZ, P1 ;  /* 0x000000ffff137224 */ /* 0x000fe200008e06ff */
[----:B-1----:R-:W-:Y:S01]  /*0540*/  LEA R2, P1, R18, UR10, 0x2 ;  /* 0x0000000a12027c11 */ /* 0x002fe2000f8210ff */
[----:B0-----:R-:W-:-:S03]  /*0550*/  IMAD.WIDE.U32 R16, R3, 0x4, R16 ;  /* 0x0000000403107825 */ /* 0x001fc600078e0010 */
[----:B------:R-:W-:-:S03]  /*0560*/  LEA.HI.X R3, R18, UR11, R19, 0x2, P1 ;  /* 0x0000000b12037c11 */ /* 0x000fc600088f1413 */
[----:B------:R-:W2:Y:S04]  /*0570*/  LDG.E R17, desc[UR8][R16.64] ;  /* 0x0000000810117981 */ /* 0x000ea8000c1e1900 */
[----:B------:R-:W3:Y:S04]  /*0580*/  LDG.E R19, desc[UR8][R2.64+0x4] ;  /* 0x0000040802137981 */ /* 0x000ee8000c1e1900 */
[----:B------:R-:W4:Y:S04]  /*0590*/  LDG.E R21, desc[UR8][R2.64+0x8] ;  /* 0x0000080802157981 */ /* 0x000f28000c1e1900 */
[----:B------:R-:W5:Y:S04]  /*05a0*/  LDG.E R23, desc[UR8][R2.64+0xc] ;  /* 0x00000c0802177981 */ /* 0x000f68000c1e1900 */
[----:B------:R-:W5:Y:S04]  /*05b0*/  LDG.E R25, desc[UR8][R2.64+0x10] ;  /* 0x0000100802197981 */ /* 0x000f68000c1e1900 */
[----:B------:R-:W5:Y:S04]  /*05c0*/  LDG.E R27, desc[UR8][R2.64+0x14] ;  /* 0x00001408021b7981 */ /* 0x000f68000c1e1900 */
[----:B------:R-:W5:Y:S04]  /*05d0*/  LDG.E R29, desc[UR8][R2.64+0x18] ;  /* 0x00001808021d7981 */ /* 0x000f68000c1e1900 */
[----:B------:R-:W5:Y:S01]  /*05e0*/  LDG.E R31, desc[UR8][R2.64+0x1c] ;  /* 0x00001c08021f7981 */ /* 0x000f62000c1e1900 */
[----:B------:R-:W-:Y:S01]  /*05f0*/  IADD3 R15, PT, PT, R15, 0x8, RZ ;  /* 0x000000080f0f7810 */ /* 0x000fe20007ffe0ff */
[----:B--2---:R-:W-:-:S04]  /*0600*/  FFMA R0, R17, R17, R0 ;  /* 0x0000001111007223 */ /* 0x004fc80000000000 */
[----:B---3--:R-:W-:-:S04]  /*0610*/  FFMA R0, R19, R19, R0 ;  /* 0x0000001313007223 */ /* 0x008fc80000000000 */
[----:B----4-:R-:W-:-:S04]  /*0620*/  FFMA R0, R21, R21, R0 ;  /* 0x0000001515007223 */ /* 0x010fc80000000000 */
[----:B-----5:R-:W-:-:S04]  /*0630*/  FFMA R0, R23, R23, R0 ;  /* 0x0000001717007223 */ /* 0x020fc80000000000 */
[----:B------:R-:W-:-:S04]  /*0640*/  FFMA R0, R25, R25, R0 ;  /* 0x0000001919007223 */ /* 0x000fc80000000000 */
[----:B------:R-:W-:-:S04]  /*0650*/  FFMA R0, R27, R27, R0 ;  /* 0x0000001b1b007223 */ /* 0x000fc80000000000 */
[----:B------:R-:W-:-:S04]  /*0660*/  FFMA R0, R29, R29, R0 ;  /* 0x0000001d1d007223 */ /* 0x000fc80000000000 */
[----:B------:R-:W-:-:S07]  /*0670*/  FFMA R0, R31, R31, R0 ;  /* 0x0000001f1f007223 */ /* 0x000fce0000000000 */
.L_x_10:
[----:B------:R-:W-:Y:S05]  /*0680*/  @!P0 BRA `(.L_x_9) ;  /* 0x0000000000988947 */ /* 0x000fea0003800000 */
[----:B------:R-:W-:Y:S02]  /*0690*/  ISETP.GE.U32.AND P1, PT, R7, 0x3, PT ;  /* 0x000000030700780c */ /* 0x000fe40003f26070 */
[----:B------:R-:W-:-:S11]  /*06a0*/  ISETP.NE.AND P0, PT, R11, RZ, PT ;  /* 0x000000ff0b00720c */ /* 0x000fd60003f05270 */
[----:B------:R-:W-:Y:S05]  /*06b0*/  @!P1 BRA `(.L_x_11) ;  /* 0x0000000000449947 */ /* 0x000fea0003800000 */
[----:B------:R-:W0:Y:S01]  /*06c0*/  LDC.64 R16, c[0x0][0x390] ;  /* 0x0000e400ff107b82 */ /* 0x000e220000000a00 */
[----:B------:R-:W1:Y:S01]  /*06d0*/  LDCU.64 UR10, c[0x0][0x390] ;  /* 0x00007200ff0a77ac */ /* 0x000e620008000a00 */
[CC--:B------:R-:W-:Y:S02]  /*06e0*/  IADD3 R3, PT, PT, R4.reuse, R15.reuse, RZ ;  /* 0x0000000f04037210 */ /* 0x0c0fe40007ffe0ff */
[----:B------:R-:W-:-:S04]  /*06f0*/  IADD3 R18, P1, PT, R4, R15, RZ ;  /* 0x0000000f04127210 */ /* 0x000fc80007f3e0ff */
[----:B------:R-:W-:Y:S02]  /*0700*/  IADD3.X R19, PT, PT, RZ, RZ, RZ, P1, !PT ;  /* 0x000000ffff137210 */ /* 0x000fe40000ffe4ff */
[----:B-1----:R-:W-:Y:S01]  /*0710*/  LEA R2, P1, R18, UR10, 0x2 ;  /* 0x0000000a12027c11 */ /* 0x002fe2000f8210ff */
[----:B0-----:R-:W-:-:S03]  /*0720*/  IMAD.WIDE.U32 R16, R3, 0x4, R16 ;  /* 0x0000000403107825 */ /* 0x001fc600078e0010 */
[----:B------:R-:W-:-:S03]  /*0730*/  LEA.HI.X R3, R18, UR11, R19, 0x2, P1 ;  /* 0x0000000b12037c11 */ /* 0x000fc600088f1413 */
[----:B------:R-:W2:Y:S04]  /*0740*/  LDG.E R17, desc[UR8][R16.64] ;  /* 0x0000000810117981 */ /* 0x000ea8000c1e1900 */
[----:B------:R-:W3:Y:S04]  /*0750*/  LDG.E R19, desc[UR8][R2.64+0x4] ;  /* 0x0000040802137981 */ /* 0x000ee8000c1e1900 */
[----:B------:R-:W4:Y:S04]  /*0760*/  LDG.E R21, desc[UR8][R2.64+0x8] ;  /* 0x0000080802157981 */ /* 0x000f28000c1e1900 */
[----:B------:R-:W5:Y:S01]  /*0770*/  LDG.E R23, desc[UR8][R2.64+0xc] ;  /* 0x00000c0802177981 */ /* 0x000f62000c1e1900 */
[----:B------:R-:W-:Y:S01]  /*0780*/  IADD3 R15, PT, PT, R15, 0x4, RZ ;  /* 0x000000040f0f7810 */ /* 0x000fe20007ffe0ff */
[----:B--2---:R-:W-:-:S04]  /*0790*/  FFMA R0, R17, R17, R0 ;  /* 0x0000001111007223 */ /* 0x004fc80000000000 */
[----:B---3--:R-:W-:-:S04]  /*07a0*/  FFMA R0, R19, R19, R0 ;  /* 0x0000001313007223 */ /* 0x008fc80000000000 */
[----:B----4-:R-:W-:-:S04]  /*07b0*/  FFMA R0, R21, R21, R0 ;  /* 0x0000001515007223 */ /* 0x010fc80000000000 */
[----:B-----5:R-:W-:-:S07]  /*07c0*/  FFMA R0, R23, R23, R0 ;  /* 0x0000001717007223 */ /* 0x020fce0000000000 */
.L_x_11:
[----:B------:R-:W-:Y:S05]  /*07d0*/  @!P0 BRA `(.L_x_9) ;  /* 0x0000000000448947 */ /* 0x000fea0003800000 */
[----:B------:R-:W0:Y:S01]  /*07e0*/  LDC.64 R2, c[0x0][0x390] ;  /* 0x0000e400ff027b82 */ /* 0x000e220000000a00 */
[----:B------:R-:W-:-:S04]  /*07f0*/  IMAD.IADD R17, R4, 0x1, R15 ;  /* 0x0000000104117824 */ /* 0x000fc800078e020f */
[----:B0-----:R-:W-:-:S06]  /*0800*/  IMAD.WIDE.U32 R2, R17, 0x4, R2 ;  /* 0x0000000411027825 */ /* 0x001fcc00078e0002 */
[----:B------:R-:W2:Y:S01]  /*0810*/  LDG.E R3, desc[UR8][R2.64] ;  /* 0x0000000802037981 */ /* 0x000ea2000c1e1900 */
[----:B------:R-:W-:Y:S01]  /*0820*/  ISETP.NE.AND P0, PT, R11, 0x1, PT ;  /* 0x000000010b00780c */ /* 0x000fe20003f05270 */
[----:B--2---:R-:W-:-:S12]  /*0830*/  FFMA R0, R3, R3, R0 ;  /* 0x0000000303007223 */ /* 0x004fd80000000000 */
[----:B------:R-:W-:Y:S05]  /*0840*/  @!P0 BRA `(.L_x_9) ;  /* 0x0000000000288947 */ /* 0x000fea0003800000 */
[----:B------:R-:W0:Y:S01]  /*0850*/  LDCU.64 UR10, c[0x0][0x390] ;  /* 0x00007200ff0a77ac */ /* 0x000e220008000a00 */
[----:B------:R-:W-:-:S04]  /*0860*/  IADD3 R3, P0, PT, R4, R15, RZ ;  /* 0x0000000f04037210 */ /* 0x000fc80007f1e0ff */
[----:B------:R-:W-:Y:S02]  /*0870*/  IADD3.X R16, PT, PT, RZ, RZ, RZ, P0, !PT ;  /* 0x000000ffff107210 */ /* 0x000fe400007fe4ff */
[----:B------:R-:W-:Y:S02]  /*0880*/  ISETP.NE.AND P0, PT, R11, 0x2, PT ;  /* 0x000000020b00780c */ /* 0x000fe40003f05270 */
[----:B0-----:R-:W-:-:S04]  /*0890*/  LEA R2, P1, R3, UR10, 0x2 ;  /* 0x0000000a03027c11 */ /* 0x001fc8000f8210ff */
[----:B------:R-:W-:-:S05]  /*08a0*/  LEA.HI.X R3, R3, UR11, R16, 0x2, P1 ;  /* 0x0000000b03037c11 */ /* 0x000fca00088f1410 */
[----:B------:R-:W2:Y:S04]  /*08b0*/  LDG.E R15, desc[UR8][R2.64+0x4] ;  /* 0x00000408020f7981 */ /* 0x000ea8000c1e1900 */
[----:B------:R-:W3:Y:S01]  /*08c0*/  @P0 LDG.E R17, desc[UR8][R2.64+0x8] ;  /* 0x0000080802110981 */ /* 0x000ee2000c1e1900 */
[----:B--2---:R-:W-:-:S04]  /*08d0*/  FFMA R0, R15, R15, R0 ;  /* 0x0000000f0f007223 */ /* 0x004fc80000000000 */
[----:B---3--:R-:W-:-:S07]  /*08e0*/  @P0 FFMA R0, R17, R17, R0 ;  /* 0x0000001111000223 */ /* 0x008fce0000000000 */
.L_x_9:
[----:B------:R-:W-:Y:S01]  /*08f0*/  IADD3 R2, PT, PT, R0, -0xd000000, RZ ;  /* 0xf300000000027810 */ /* 0x000fe20007ffe0ff */
[----:B------:R0:W1:Y:S01]  /*0900*/  MUFU.RSQ R15, R0 ;  /* 0x00000000000f7308 */ /* 0x0000620000001400 */
[----:B------:R-:W-:Y:S01]  /*0910*/  UISETP.GE.U32.AND UP1, UPT, UR5, 0x8, UPT ;  /* 0x000000080500788c */ /* 0x000fe2000bf26070 */
[----:B------:R-:W-:Y:S01]  /*0920*/  BSSY.RECONVERGENT B0, `(.L_x_12) ;  /* 0x000000d000007945 */ /* 0x000fe20003800200 */
[----:B------:R-:W-:-:S13]  /*0930*/  ISETP.GT.U32.AND P0, PT, R2, 0x727fffff, PT ;  /* 0x727fffff0200780c */ /* 0x000fda0003f04070 */
[----:B0-----:R-:W-:Y:S05]  /*0940*/  @!P0 BRA `(.L_x_13) ;  /* 0x0000000000188947 */ /* 0x001fea0003800000 */
[----:B------:R-:W-:Y:S01]  /*0950*/  BSSY.RECONVERGENT B1, `(.L_x_14) ;  /* 0x0000003000017945 */ /* 0x000fe20003800200 */
[----:B------:R-:W-:-:S07]  /*0960*/  MOV R18, 0x980 ;  /* 0x0000098000127802 */ /* 0x000fce0000000f00 */
[----:B-1----:R-:W-:Y:S05]  /*0970*/  CALL.REL.NOINC `($__internal_0_$__cuda_sm20_sqrt_rn_f32_slowpath) ;  /* 0x0000001400287944 */ /* 0x002fea0003c00000 */
[----:B------:R-:W-:Y:S05]  /*0980*/  BSYNC.RECONVERGENT B1 ;  /* 0x0000000000017941 */ /* 0x000fea0003800200 */
.L_x_14:
[----:B------:R-:W-:Y:S01]  /*0990*/  MOV R3, R0 ;  /* 0x0000000000037202 */ /* 0x000fe20000000f00 */
[----:B------:R-:W-:Y:S06]  /*09a0*/  BRA `(.L_x_15) ;  /* 0x0000000000107947 */ /* 0x000fec0003800000 */
.L_x_13:
[C---:B-1----:R-:W-:Y:S01]  /*09b0*/  FMUL.FTZ R3, R15.reuse, R0 ;  /* 0x000000000f037220 */ /* 0x042fe20000410000 */
[----:B------:R-:W-:-:S03]  /*09c0*/  FMUL.FTZ R2, R15, 0.5 ;  /* 0x3f0000000f027820 */ /* 0x000fc60000410000 */
[----:B------:R-:W-:-:S04]  /*09d0*/  FFMA R0, -R3, R3, R0 ;  /* 0x0000000303007223 */ /* 0x000fc80000000100 */
[----:B------:R-:W-:-:S07]  /*09e0*/  FFMA R3, R0, R2, R3 ;  /* 0x0000000200037223 */ /* 0x000fce0000000003 */
.L_x_15:
[----:B------:R-:W-:Y:S05]  /*09f0*/  BSYNC.RECONVERGENT B0 ;  /* 0x0000000000007941 */ /* 0x000fea0003800200 */
.L_x_12:
[----:B------:R-:W-:Y:S01]  /*0a00*/  HFMA2 R17, -RZ, RZ, 0, 0 ;  /* 0x00000000ff117431 */ /* 0x000fe200000001ff */
[----:B------:R-:W-:Y:S06]  /*0a10*/  BRA.U !UP1, `(.L_x_16) ;  /* 0x0000000909587547 */ /* 0x000fec000b800000 */
[----:B------:R-:W0:Y:S01]  /*0a20*/  LDC R2, c[0x0][0x384] ;  /* 0x0000e100ff027b82 */ /* 0x000e220000000800 */
[----:B------:R-:W1:Y:S01]  /*0a30*/  LDCU UR10, c[0x0][0x384] ;  /* 0x00007080ff0a77ac */ /* 0x000e620008000800 */
[----:B------:R-:W-:-:S06]  /*0a40*/  UMOV UR5, URZ ;  /* 0x000000ff00057c82 */ /* 0x000fcc0008000000 */
[----:B------:R-:W2:Y:S08]  /*0a50*/  LDC.64 R16, c[0x0][0x388] ;  /* 0x0000e200ff107b82 */ /* 0x000eb00000000a00 */
[----:B------:R-:W3:Y:S02]  /*0a60*/  LDC.64 R18, c[0x0][0x390] ;  /* 0x0000e400ff127b82 */ /* 0x000ee40000000a00 */
.L_x_33:
[----:B----4-:R-:W-:-:S04]  /*0a70*/  VIADD R21, R4, UR5 ;  /* 0x0000000504157c36 */ /* 0x010fc80008000000 */
[----:B---3--:R-:W-:-:S05]  /*0a80*/  IMAD.WIDE.U32 R20, R21, 0x4, R18 ;  /* 0x0000000415147825 */ /* 0x008fca00078e0012 */
[----:B------:R-:W3:Y:S01]  /*0a90*/  LDG.E R0, desc[UR8][R20.64] ;  /* 0x0000000814007981 */ /* 0x000ee2000c1e1900 */
[----:B------:R-:W4:Y:S01]  /*0aa0*/  MUFU.RCP R22, R3 ;  /* 0x0000000300167308 */ /* 0x000f220000001000 */
[----:B------:R-:W-:Y:S01]  /*0ab0*/  BSSY.RECONVERGENT B2, `(.L_x_17) ;  /* 0x000000a000027945 */ /* 0x000fe20003800200 */
[----:B----4-:R-:W-:-:S04]  /*0ac0*/  FFMA R15, R22, -R3, 1 ;  /* 0x3f800000160f7423 */ /* 0x010fc80000000803 */
[----:B------:R-:W-:Y:S02]  /*0ad0*/  FFMA R15, R22, R15, R22 ;  /* 0x0000000f160f7223 */ /* 0x000fe40000000016 */
[----:B---3--:R-:W3:Y:S02]  /*0ae0*/  FCHK P0, R0, R3 ;  /* 0x0000000300007302 */ /* 0x008ee40000000000 */
[----:B------:R-:W-:-:S04]  /*0af0*/  FFMA R22, R0, R15, RZ ;  /* 0x0000000f00167223 */ /* 0x000fc800000000ff */
[----:B------:R-:W-:-:S04]  /*0b00*/  FFMA R23, R22, -R3, R0 ;  /* 0x8000000316177223 */ /* 0x000fc80000000000 */
[----:B------:R-:W-:Y:S01]  /*0b10*/  FFMA R15, R15, R23, R22 ;  /* 0x000000170f0f7223 */ /* 0x000fe20000000016 */
[----:B---3--:R-:W-:Y:S06]  /*0b20*/  @!P0 BRA `(.L_x_18) ;  /* 0x0000000000088947 */ /* 0x008fec0003800000 */
[----:B------:R-:W-:-:S07]  /*0b30*/  MOV R22, 0xb50 ;  /* 0x00000b5000167802 */ /* 0x000fce0000000f00 */
[----:B012---:R-:W-:Y:S05]  /*0b40*/  CALL.REL.NOINC `($__internal_1_$__cuda_sm3x_div_rn_noftz_f32_slowpath) ;  /* 0x0000001400107944 */ /* 0x007fea0003c00000 */
.L_x_18:
[----:B-1----:R-:W-:Y:S05]  /*0b50*/  BSYNC.RECONVERGENT B2 ;  /* 0x0000000000027941 */ /* 0x002fea0003800200 */
.L_x_17:
[----:B0-----:R-:W-:-:S04]  /*0b60*/  IMAD R25, R2, UR5, R5 ;  /* 0x0000000502197c24 */ /* 0x001fc8000f8e0205 */
[----:B--2---:R-:W-:-:S05]  /*0b70*/  IMAD.WIDE.U32 R22, R25, 0x4, R16 ;  /* 0x0000000419167825 */ /* 0x004fca00078e0010 */
[----:B------:R0:W-:Y:S04]  /*0b80*/  STG.E desc[UR8][R22.64], R15 ;  /* 0x0000000f16007986 */ /* 0x0001e8000c101908 */
[----:B------:R-:W2:Y:S01]  /*0b90*/  LDG.E R29, desc[UR8][R20.64+0x4] ;  /* 0x00000408141d7981 */ /* 0x000ea2000c1e1900 */
[----:B------:R-:W1:Y:S01]  /*0ba0*/  MUFU.RCP R0, R3 ;  /* 0x0000000300007308 */ /* 0x000e620000001000 */
[----:B------:R-:W-:Y:S01]  /*0bb0*/  BSSY.RECONVERGENT B2, `(.L_x_19) ;  /* 0x000000c000027945 */ /* 0x000fe20003800200 */
[----:B-1----:R-:W-:-:S04]  /*0bc0*/  FFMA R27, R0, -R3, 1 ;  /* 0x3f800000001b7423 */ /* 0x002fc80000000803 */
[----:B------:R-:W-:Y:S02]  /*0bd0*/  FFMA R0, R0, R27, R0 ;  /* 0x0000001b00007223 */ /* 0x000fe40000000000 */
[----:B--2---:R-:W1:Y:S02]  /*0be0*/  FCHK P0, R29, R3 ;  /* 0x000000031d007302 */ /* 0x004e640000000000 */
[----:B------:R-:W-:-:S04]  /*0bf0*/  FFMA R24, R0, R29, RZ ;  /* 0x0000001d00187223 */ /* 0x000fc800000000ff */
[----:B------:R-:W-:-:S04]  /*0c00*/  FFMA R27, R24, -R3, R29 ;  /* 0x80000003181b7223 */ /* 0x000fc8000000001d */
[----:B------:R-:W-:Y:S01]  /*0c10*/  FFMA R27, R0, R27, R24 ;  /* 0x0000001b001b7223 */ /* 0x000fe20000000018 */
[----:B01----:R-:W-:Y:S06]  /*0c20*/  @!P0 BRA `(.L_x_20) ;  /* 0x0000000000108947 */ /* 0x003fec0003800000 */
[----:B------:R-:W-:Y:S02]  /*0c30*/  MOV R0, R29 ;  /* 0x0000001d00007202 */ /* 0x000fe40000000f00 */
[----:B------:R-:W-:-:S07]  /*0c40*/  MOV R22, 0xc60 ;  /* 0x00000c6000167802 */ /* 0x000fce0000000f00 */
[----:B------:R-:W-:Y:S05]  /*0c50*/  CALL.REL.NOINC `($__internal_1_$__cuda_sm3x_div_rn_noftz_f32_slowpath) ;  /* 0x0000001000cc7944 */ /* 0x000fea0003c00000 */
[----:B------:R-:W-:-:S07]  /*0c60*/  MOV R27, R15 ;  /* 0x0000000f001b7202 */ /* 0x000fce0000000f00 */
.L_x_20:
[----:B------:R-:W-:Y:S05]  /*0c70*/  BSYNC.RECONVERGENT B2 ;  /* 0x0000000000027941 */ /* 0x000fea0003800200 */
.L_x_19:
[----:B------:R-:W-:-:S05]  /*0c80*/  IADD3 R25, PT, PT, R25, UR10, RZ ;  /* 0x0000000a19197c10 */ /* 0x000fca000fffe0ff */
[----:B------:R-:W-:-:S05]  /*0c90*/  IMAD.WIDE.U32 R22, R25, 0x4, R16 ;  /* 0x0000000419167825 */ /* 0x000fca00078e0010 */
        /* <DEDUP_REMOVED lines=14> */
.L_x_22:
[----:B------:R-:W-:Y:S05]  /*0d80*/  BSYNC.RECONVERGENT B2 ;  /* 0x0000000000027941 */ /* 0x000fea0003800200 */
.L_x_21:
[----:B------:R-:W-:-:S04]  /*0d90*/  VIADD R25, R25, UR10 ;  /* 0x0000000a19197c36 */ /* 0x000fc80008000000 */
        /* <DEDUP_REMOVED lines=16> */
.L_x_24:
[----:B------:R-:W-:Y:S05]  /*0ea0*/  BSYNC.RECONVERGENT B2 ;  /* 0x0000000000027941 */ /* 0x000fea0003800200 */
.L_x_23:
        /* <DEDUP_REMOVED lines=16> */
.L_x_26:
[----:B------:R-:W-:Y:S05]  /*0fb0*/  BSYNC.RECONVERGENT B2 ;  /* 0x0000000000027941 */ /* 0x000fea0003800200 */
.L_x_25:
        /* <DEDUP_REMOVED lines=17> */
.L_x_28:
[----:B------:R-:W-:Y:S05]  /*10d0*/  BSYNC.RECONVERGENT B2 ;  /* 0x0000000000027941 */ /* 0x000fea0003800200 */
.L_x_27:
        /* <DEDUP_REMOVED lines=16> */
.L_x_30:
[----:B------:R-:W-:Y:S05]  /*11e0*/  BSYNC.RECONVERGENT B2 ;  /* 0x0000000000027941 */ /* 0x000fea0003800200 */
.L_x_29:
        /* <DEDUP_REMOVED lines=17> */
.L_x_32:
[----:B------:R-:W-:Y:S05]  /*1300*/  BSYNC.RECONVERGENT B2 ;  /* 0x0000000000027941 */ /* 0x000fea0003800200 */
.L_x_31:
[----:B------:R-:W-:Y:S01]  /*1310*/  IADD3 R21, PT, PT, R25, UR10, RZ ;  /* 0x0000000a19157c10 */ /* 0x000fe2000fffe0ff */
[----:B------:R-:W-:-:S04]  /*1320*/  UIADD3 UR5, UPT, UPT, UR5, 0x8, URZ ;  /* 0x0000000805057890 */ /* 0x000fc8000fffe0ff */
[----:B------:R-:W-:Y:S02]  /*1330*/  IMAD.WIDE.U32 R20, R21, 0x4, R16 ;  /* 0x0000000415147825 */ /* 0x000fe400078e0010 */
[----:B------:R-:W-:-:S03]  /*1340*/  ISETP.NE.AND P0, PT, R9, UR5, PT ;  /* 0x0000000509007c0c */ /* 0x000fc6000bf05270 */
[----:B------:R4:W-:Y:S10]  /*1350*/  STG.E desc[UR8][R20.64], R27 ;  /* 0x0000001b14007986 */ /* 0x0009f4000c101908 */
[----:B------:R-:W-:Y:S05]  /*1360*/  @P0 BRA `(.L_x_33) ;  /* 0xfffffff400c00947 */ /* 0x000fea000383ffff */
[----:B------:R-:W-:-:S07]  /*1370*/  MOV R17, R9 ;  /* 0x0000000900117202 */ /* 0x000fce0000000f00 */
.L_x_16:
[----:B------:R-:W-:-:S13]  /*1380*/  ISETP.NE.AND P0, PT, R12, RZ, PT ;  /* 0x000000ff0c00720c */ /* 0x000fda0003f05270 */
[----:B------:R-:W-:Y:S05]  /*1390*/  @!P0 BRA `(.L_x_34) ;  /* 0x0000000800988947 */ /* 0x000fea0003800000 */
[----:B------:R-:W-:-:S13]  /*13a0*/  ISETP.GE.U32.AND P0, PT, R7, 0x3, PT ;  /* 0x000000030700780c */ /* 0x000fda0003f06070 */
[----:B------:R-:W-:Y:S05]  /*13b0*/  @!P0 BRA `(.L_x_35) ;  /* 0x00000004005c8947 */ /* 0x000fea0003800000 */
[----:B------:R-:W0:Y:S01]  /*13c0*/  LDC.64 R18, c[0x0][0x390] ;  /* 0x0000e400ff127b82 */ /* 0x000e220000000a00 */
[----:B------:R-:W-:-:S04]  /*13d0*/  IMAD.IADD R15, R17, 0x1, R4 ;  /* 0x00000001110f7824 */ /* 0x000fc800078e0204 */
[----:B0-----:R-:W-:-:S06]  /*13e0*/  IMAD.WIDE.U32 R18, R15, 0x4, R18 ;  /* 0x000000040f127825 */ /* 0x001fcc00078e0012 */
[----:B------:R-:W2:Y:S01]  /*13f0*/  LDG.E R19, desc[UR8][R18.64] ;  /* 0x0000000812137981 */ /* 0x000ea2000c1e1900 */
[----:B------:R-:W0:Y:S01]  /*1400*/  MUFU.RCP R0, R3 ;  /* 0x0000000300007308 */ /* 0x000e220000001000 */
[----:B------:R-:W-:Y:S01]  /*1410*/  BSSY.RECONVERGENT B2, `(.L_x_36) ;  /* 0x000000b000027945 */ /* 0x000fe20003800200 */
[----:B0-----:R-:W-:-:S04]  /*1420*/  FFMA R15, R0, -R3, 1 ;  /* 0x3f800000000f7423 */ /* 0x001fc80000000803 */
[----:B------:R-:W-:Y:S02]  /*1430*/  FFMA R0, R0, R15, R0 ;  /* 0x0000000f00007223 */ /* 0x000fe40000000000 */
[----:B--2---:R-:W0:Y:S02]  /*1440*/  FCHK P0, R19, R3 ;  /* 0x0000000313007302 */ /* 0x004e240000000000 */
[----:B------:R-:W-:-:S04]  /*1450*/  FFMA R2, R0, R19, RZ ;  /* 0x0000001300027223 */ /* 0x000fc800000000ff */
[----:B------:R-:W-:-:S04]  /*1460*/  FFMA R15, R2, -R3, R19 ;  /* 0x80000003020f7223 */ /* 0x000fc80000000013 */
[----:B------:R-:W-:Y:S01]  /*1470*/  FFMA R15, R0, R15, R2 ;  /* 0x0000000f000f7223 */ /* 0x000fe20000000002 */
[----:B0-----:R-:W-:Y:S06]  /*1480*/  @!P0 BRA `(.L_x_37) ;  /* 0x00000000000c8947 */ /* 0x001fec0003800000 */
[----:B------:R-:W-:Y:S02]  /*1490*/  MOV R0, R19 ;  /* 0x0000001300007202 */ /* 0x000fe40000000f00 */
[----:B------:R-:W-:-:S07]  /*14a0*/  MOV R22, 0x14c0 ;  /* 0x000014c000167802 */ /* 0x000fce0000000f00 */
[----:B----4-:R-:W-:Y:S05]  /*14b0*/  CALL.REL.NOINC `($__internal_1_$__cuda_sm3x_div_rn_noftz_f32_slowpath) ;  /* 0x0000000800b47944 */ /* 0x010fea0003c00000 */
.L_x_37:
[----:B------:R-:W-:Y:S05]  /*14c0*/  BSYNC.RECONVERGENT B2 ;  /* 0x0000000000027941 */ /* 0x000fea0003800200 */
.L_x_36:
[----:B----4-:R-:W0:Y:S01]  /*14d0*/  LDC.64 R20, c[0x0][0x388] ;  /* 0x0000e200ff147b82 */ /* 0x010e220000000a00 */
[----:B------:R-:W1:Y:S01]  /*14e0*/  LDCU UR5, c[0x0][0x384] ;  /* 0x00007080ff0577ac */ /* 0x000e620008000800 */
[C---:B------:R-:W-:Y:S01]  /*14f0*/  IADD3 R0, P0, PT, R17.reuse, R4, RZ ;  /* 0x0000000411007210 */ /* 0x040fe20007f1e0ff */
[----:B------:R-:W2:Y:S03]  /*1500*/  LDCU.64 UR10, c[0x0][0x390] ;  /* 0x00007200ff0a77ac */ /* 0x000ea60008000a00 */
[----:B------:R-:W-:Y:S01]  /*1510*/  IADD3.X R19, PT, PT, RZ, RZ, RZ, P0, !PT ;  /* 0x000000ffff137210 */ /* 0x000fe200007fe4ff */
[----:B-1----:R-:W-:Y:S01]  /*1520*/  IMAD R2, R17, UR5, R5 ;  /* 0x0000000511027c24 */ /* 0x002fe2000f8e0205 */
[----:B--2---:R-:W-:-:S03]  /*1530*/  LEA R18, P0, R0, UR10, 0x2 ;  /* 0x0000000a00127c11 */ /* 0x004fc6000f8010ff */
[----:B0-----:R-:W-:Y:S01]  /*1540*/  IMAD.WIDE.U32 R20, R2, 0x4, R20 ;  /* 0x0000000402147825 */ /* 0x001fe200078e0014 */
[----:B------:R-:W-:-:S04]  /*1550*/  LEA.HI.X R19, R0, UR11, R19, 0x2, P0 ;  /* 0x0000000b00137c11 */ /* 0x000fc800080f1413 */
        /* <DEDUP_REMOVED lines=15> */
.L_x_39:
[----:B------:R-:W-:Y:S05]  /*1650*/  BSYNC.RECONVERGENT B2 ;  /* 0x0000000000027941 */ /* 0x000fea0003800200 */
.L_x_38:
[----:B------:R-:W0:Y:S01]  /*1660*/  LDC.64 R20, c[0x0][0x388] ;  /* 0x0000e200ff147b82 */ /* 0x000e220000000a00 */
[----:B------:R-:W1:Y:S02]  /*1670*/  LDCU UR5, c[0x0][0x384] ;  /* 0x00007080ff0577ac */ /* 0x000e640008000800 */
[----:B-1----:R-:W-:-:S04]  /*1680*/  VIADD R2, R2, UR5 ;  /* 0x0000000502027c36 */ /* 0x002fc80008000000 */
[----:B0-----:R-:W-:-:S05]  /*1690*/  IMAD.WIDE.U32 R20, R2, 0x4, R20 ;  /* 0x0000000402147825 */ /* 0x001fca00078e0014 */
        /* <DEDUP_REMOVED lines=14> */
.L_x_41:
[----:B------:R-:W-:Y:S05]  /*1780*/  BSYNC.RECONVERGENT B2 ;  /* 0x0000000000027941 */ /* 0x000fea0003800200 */
.L_x_40:
[----:B------:R-:W0:Y:S01]  /*1790*/  LDC.64 R20, c[0x0][0x388] ;  /* 0x0000e200ff147b82 */ /* 0x000e220000000a00 */
[----:B------:R-:W1:Y:S02]  /*17a0*/  LDCU UR5, c[0x0][0x384] ;  /* 0x00007080ff0577ac */ /* 0x000e640008000800 */
[----:B-1----:R-:W-:-:S05]  /*17b0*/  IADD3 R2, PT, PT, R2, UR5, RZ ;  /* 0x0000000502027c10 */ /* 0x002fca000fffe0ff */
        /* <DEDUP_REMOVED lines=16> */
.L_x_43:
[----:B------:R-:W-:Y:S05]  /*18c0*/  BSYNC.RECONVERGENT B2 ;  /* 0x0000000000027941 */ /* 0x000fea0003800200 */
.L_x_42:
[----:B------:R-:W0:Y:S01]  /*18d0*/  LDC.64 R18, c[0x0][0x388] ;  /* 0x0000e200ff127b82 */ /* 0x000e220000000a00 */
[----:B------:R-:W1:Y:S01]  /*18e0*/  LDCU UR5, c[0x0][0x384] ;  /* 0x00007080ff0577ac */ /* 0x000e620008000800 */
[----:B------:R-:W-:Y:S01]  /*18f0*/  IADD3 R17, PT, PT, R17, 0x4, RZ ;  /* 0x0000000411117810 */ /* 0x000fe20007ffe0ff */
[----:B-1----:R-:W-:-:S04]  /*1900*/  VIADD R15, R2, UR5 ;  /* 0x00000005020f7c36 */ /* 0x002fc80008000000 */
[----:B0-----:R-:W-:-:S05]  /*1910*/  IMAD.WIDE.U32 R18, R15, 0x4, R18 ;  /* 0x000000040f127825 */ /* 0x001fca00078e0012 */
[----:B------:R0:W-:Y:S02]  /*1920*/  STG.E desc[UR8][R18.64], R23 ;  /* 0x0000001712007986 */ /* 0x0001e4000c101908 */
.L_x_35:
[----:B------:R-:W-:-:S13]  /*1930*/  ISETP.NE.AND P0, PT, R11, RZ, PT ;  /* 0x000000ff0b00720c */ /* 0x000fda0003f05270 */
[----:B------:R-:W-:Y:S05]  /*1940*/  @!P0 BRA `(.L_x_34) ;  /* 0x00000004002c8947 */ /* 0x000fea0003800000 */
[----:B------:R-:W-:-:S13]  /*1950*/  ISETP.NE.AND P0, PT, R11, 0x1, PT ;  /* 0x000000010b00780c */ /* 0x000fda0003f05270 */
[----:B------:R-:W-:Y:S05]  /*1960*/  @!P0 BRA `(.L_x_44) ;  /* 0x0000000000c08947 */ /* 0x000fea0003800000 */
[----:B0-----:R-:W0:Y:S01]  /*1970*/  LDC.64 R18, c[0x0][0x390] ;  /* 0x0000e400ff127b82 */ /* 0x001e220000000a00 */
[----:B------:R-:W-:-:S05]  /*1980*/  IADD3 R15, PT, PT, R17, R4, RZ ;  /* 0x00000004110f7210 */ /* 0x000fca0007ffe0ff */
        /* <DEDUP_REMOVED lines=14> */
.L_x_46:
[----:B------:R-:W-:Y:S05]  /*1a70*/  BSYNC.RECONVERGENT B2 ;  /* 0x0000000000027941 */ /* 0x000fea0003800200 */
.L_x_45:
        /* <DEDUP_REMOVED lines=20> */
[----:B------:R-:W-:Y:S01]  /*1bc0*/  IMAD.MOV.U32 R0, RZ, RZ, R19 ;  /* 0x000000ffff007224 */ /* 0x000fe200078e0013 */
[----:B------:R-:W-:-:S07]  /*1bd0*/  MOV R22, 0x1bf0 ;  /* 0x00001bf000167802 */ /* 0x000fce0000000f00 */
[----:B------:R-:W-:Y:S05]  /*1be0*/  CALL.REL.NOINC `($__internal_1_$__cuda_sm3x_div_rn_noftz_f32_slowpath) ;  /* 0x0000000000e87944 */ /* 0x000fea0003c00000 */
[----:B------:R-:W-:-:S07]  /*1bf0*/  MOV R23, R15 ;  /* 0x0000000f00177202 */ /* 0x000fce0000000f00 */
.L_x_48:
[----:B------:R-:W-:Y:S05]  /*1c00*/  BSYNC.RECONVERGENT B2 ;  /* 0x0000000000027941 */ /* 0x000fea0003800200 */
.L_x_47:
[----:B------:R-:W0:Y:S01]  /*1c10*/  LDC.64 R18, c[0x0][0x388] ;  /* 0x0000e200ff127b82 */ /* 0x000e220000000a00 */
[----:B------:R-:W1:Y:S01]  /*1c20*/  LDCU UR5, c[0x0][0x384] ;  /* 0x00007080ff0577ac */ /* 0x000e620008000800 */
[----:B------:R-:W-:Y:S02]  /*1c30*/  IADD3 R17, PT, PT, R17, 0x2, RZ ;  /* 0x0000000211117810 */ /* 0x000fe40007ffe0ff */
[----:B-1----:R-:W-:-:S05]  /*1c40*/  IADD3 R15, PT, PT, R2, UR5, RZ ;  /* 0x00000005020f7c10 */ /* 0x002fca000fffe0ff */
[----:B0-----:R-:W-:-:S05]  /*1c50*/  IMAD.WIDE.U32 R18, R15, 0x4, R18 ;  /* 0x000000040f127825 */ /* 0x001fca00078e0012 */
[----:B------:R1:W-:Y:S02]  /*1c60*/  STG.E desc[UR8][R18.64], R23 ;  /* 0x0000001712007986 */ /* 0x0003e4000c101908 */
.L_x_44:
[----:B------:R-:W2:Y:S02]  /*1c70*/  LDCU UR5, c[0x0][0x380] ;  /* 0x00007000ff0577ac */ /* 0x000ea40008000800 */
[----:B--2---:R-:W-:-:S09]  /*1c80*/  ULOP3.LUT UP1, URZ, UR5, 0x1, URZ, 0xc0, !UPT ;  /* 0x0000000105ff7892 */ /* 0x004fd2000f82c0ff */
[----:B------:R-:W-:Y:S05]  /*1c90*/  BRA.U !UP1, `(.L_x_34) ;  /* 0x0000000109587547 */ /* 0x000fea000b800000 */
[----:B01----:R-:W0:Y:S01]  /*1ca0*/  LDC.64 R18, c[0x0][0x390] ;  /* 0x0000e400ff127b82 */ /* 0x003e220000000a00 */
        /* <DEDUP_REMOVED lines=12> */
[----:B------:R-:W-:Y:S01]  /*1d70*/  IMAD.MOV.U32 R0, RZ, RZ, R19 ;  /* 0x000000ffff007224 */ /* 0x000fe200078e0013 */
[----:B------:R-:W-:-:S07]  /*1d80*/  MOV R22, 0x1da0 ;  /* 0x00001da000167802 */ /* 0x000fce0000000f00 */
[----:B----4-:R-:W-:Y:S05]  /*1d90*/  CALL.REL.NOINC `($__internal_1_$__cuda_sm3x_div_rn_noftz_f32_slowpath) ;  /* 0x00000000007c7944 */ /* 0x010fea0003c00000 */
.L_x_50:
[----:B------:R-:W-:Y:S05]  /*1da0*/  BSYNC.RECONVERGENT B2 ;  /* 0x0000000000027941 */ /* 0x000fea0003800200 */
.L_x_49:
[----:B------:R-:W0:Y:S01]  /*1db0*/  LDC.64 R2, c[0x0][0x388] ;  /* 0x0000e200ff027b82 */ /* 0x000e220000000a00 */
[----:B------:R-:W1:Y:S02]  /*1dc0*/  LDCU UR5, c[0x0][0x384] ;  /* 0x00007080ff0577ac */ /* 0x000e640008000800 */
[----:B-1----:R-:W-:-:S04]  /*1dd0*/  IMAD R5, R17, UR5, R5 ;  /* 0x0000000511057c24 */ /* 0x002fc8000f8e0205 */
[----:B0-----:R-:W-:-:S05]  /*1de0*/  IMAD.WIDE.U32 R2, R5, 0x4, R2 ;  /* 0x0000000405027825 */ /* 0x001fca00078e0002 */
[----:B------:R2:W-:Y:S02]  /*1df0*/  STG.E desc[UR8][R2.64], R15 ;  /* 0x0000000f02007986 */ /* 0x0005e4000c101908 */
.L_x_34:
[----:B------:R-:W-:Y:S05]  /*1e00*/  BRA.U !UP0, `(.L_x_51) ;  /* 0xffffffe108c87547 */ /* 0x000fea000b83ffff */
[----:B------:R-:W-:Y:S05]  /*1e10*/  EXIT ;  /* 0x000000000000794d */ /* 0x000fea0003800000 */
        .weak           $__internal_0_$__cuda_sm20_sqrt_rn_f32_slowpath
        .type           $__internal_0_$__cuda_sm20_sqrt_rn_f32_slowpath,@function
        .size           $__internal_0_$__cuda_sm20_sqrt_rn_f32_slowpath,($__internal_1_$__cuda_sm3x_div_rn_noftz_f32_slowpath - $__internal_0_$__cuda_sm20_sqrt_rn_f32_slowpath)
$__internal_0_$__cuda_sm20_sqrt_rn_f32_slowpath:
[----:B------:R-:W-:-:S13]  /*1e20*/  LOP3.LUT P0, RZ, R0, 0x7fffffff, RZ, 0xc0, !PT ;  /* 0x7fffffff00ff7812 */ /* 0x000fda000780c0ff */
[----:B------:R-:W-:Y:S01]  /*1e30*/  @!P0 MOV R2, R0 ;  /* 0x0000000000028202 */ /* 0x000fe20000000f00 */
[----:B------:R-:W-:Y:S06]  /*1e40*/  @!P0 BRA `(.L_x_52) ;  /* 0x0000000000408947 */ /* 0x000fec0003800000 */
[----:B------:R-:W-:-:S13]  /*1e50*/  FSETP.GEU.FTZ.AND P0, PT, R0, RZ, PT ;  /* 0x000000ff0000720b */ /* 0x000fda0003f1e000 */
[----:B------:R-:W-:Y:S01]  /*1e60*/  @!P0 MOV R2, 0x7fffffff ;  /* 0x7fffffff00028802 */ /* 0x000fe20000000f00 */
[----:B------:R-:W-:Y:S06]  /*1e70*/  @!P0 BRA `(.L_x_52) ;  /* 0x0000000000348947 */ /* 0x000fec0003800000 */
[----:B------:R-:W-:-:S13]  /*1e80*/  FSETP.GTU.FTZ.AND P0, PT, |R0|, +INF , PT ;  /* 0x7f8000000000780b */ /* 0x000fda0003f1c200 */
[----:B------:R-:W-:Y:S01]  /*1e90*/  @P0 FADD.FTZ R2, R0, 1 ;  /* 0x3f80000000020421 */ /* 0x000fe20000010000 */
[----:B------:R-:W-:Y:S06]  /*1ea0*/  @P0 BRA `(.L_x_52) ;  /* 0x0000000000280947 */ /* 0x000fec0003800000 */
[----:B------:R-:W-:-:S13]  /*1eb0*/  FSETP.NEU.FTZ.AND P0, PT, |R0|, +INF , PT ;  /* 0x7f8000000000780b */ /* 0x000fda0003f1d200 */
[----:B------:R-:W-:-:S04]  /*1ec0*/  @P0 FFMA R3, R0, 1.84467440737095516160e+19, RZ ;  /* 0x5f80000000030823 */ /* 0x000fc800000000ff */
[----:B------:R-:W0:Y:S02]  /*1ed0*/  @P0 MUFU.RSQ R2, R3 ;  /* 0x0000000300020308 */ /* 0x000e240000001400 */
[----:B0-----:R-:W-:Y:S01]  /*1ee0*/  @P0 FMUL.FTZ R16, R3, R2 ;  /* 0x0000000203100220 */ /* 0x001fe20000410000 */
[----:B------:R-:W-:Y:S01]  /*1ef0*/  @P0 FMUL.FTZ R17, R2, 0.5 ;  /* 0x3f00000002110820 */ /* 0x000fe20000410000 */
[----:B------:R-:W-:Y:S02]  /*1f00*/  @!P0 MOV R2, R0 ;  /* 0x0000000000028202 */ /* 0x000fe40000000f00 */
[----:B------:R-:W-:-:S04]  /*1f10*/  @P0 FADD.FTZ R15, -R16, -RZ ;  /* 0x800000ff100f0221 */ /* 0x000fc80000010100 */
[----:B------:R-:W-:-:S04]  /*1f20*/  @P0 FFMA R15, R16, R15, R3 ;  /* 0x0000000f100f0223 */ /* 0x000fc80000000003 */
[----:B------:R-:W-:-:S04]  /*1f30*/  @P0 FFMA R15, R15, R17, R16 ;  /* 0x000000110f0f0223 */ /* 0x000fc80000000010 */
[----:B------:R-:W-:-:S07]  /*1f40*/  @P0 FMUL.FTZ R2, R15, 2.3283064365386962891e-10 ;  /* 0x2f8000000f020820 */ /* 0x000fce0000410000 */
.L_x_52:
[----:B------:R-:W-:Y:S01]  /*1f50*/  HFMA2 R3, -RZ, RZ, 0, 0 ;  /* 0x00000000ff037431 */ /* 0x000fe200000001ff */
[----:B------:R-:W-:Y:S01]  /*1f60*/  MOV R0, R2 ;  /* 0x0000000200007202 */ /* 0x000fe20000000f00 */
[----:B------:R-:W-:-:S04]  /*1f70*/  IMAD.MOV.U32 R2, RZ, RZ, R18 ;  /* 0x000000ffff027224 */ /* 0x000fc800078e0012 */
[----:B------:R-:W-:Y:S05]  /*1f80*/  RET.REL.NODEC R2 `(_Z17correlationKerneliiPfS_) ;  /* 0xffffffe0021c7950 */ /* 0x000fea0003c3ffff */
        .weak           $__internal_1_$__cuda_sm3x_div_rn_noftz_f32_slowpath
        .type           $__internal_1_$__cuda_sm3x_div_rn_noftz_f32_slowpath,@function
        .size           $__internal_1_$__cuda_sm3x_div_rn_noftz_f32_slowpath,(.L_x_94 - $__internal_1_$__cuda_sm3x_div_rn_noftz_f32_slowpath)
$__internal_1_$__cuda_sm3x_div_rn_noftz_f32_slowpath:
[----:B------:R-:W-:Y:S01]  /*1f90*/  SHF.R.U32.HI R15, RZ, 0x17, R3 ;  /* 0x00000017ff0f7819 */ /* 0x000fe20000011603 */
[----:B------:R-:W-:Y:S01]  /*1fa0*/  BSSY.RECONVERGENT B0, `(.L_x_53) ;  /* 0x0000063000007945 */ /* 0x000fe20003800200 */
[----:B------:R-:W-:Y:S02]  /*1fb0*/  SHF.R.U32.HI R24, RZ, 0x17, R0 ;  /* 0x00000017ff187819 */ /* 0x000fe40000011600 */
[----:B------:R-:W-:Y:S02]  /*1fc0*/  LOP3.LUT R15, R15, 0xff, RZ, 0xc0, !PT ;  /* 0x000000ff0f0f7812 */ /* 0x000fe400078ec0ff */
[----:B------:R-:W-:Y:S02]  /*1fd0*/  LOP3.LUT R24, R24, 0xff, RZ, 0xc0, !PT ;  /* 0x000000ff18187812 */ /* 0x000fe400078ec0ff */
[----:B------:R-:W-:Y:S02]  /*1fe0*/  IADD3 R26, PT, PT, R15, -0x1, RZ ;  /* 0xffffffff0f1a7810 */ /* 0x000fe40007ffe0ff */
[----:B------:R-:W-:-:S02]  /*1ff0*/  IADD3 R27, PT, PT, R24, -0x1, RZ ;  /* 0xffffffff181b7810 */ /* 0x000fc40007ffe0ff */
[----:B------:R-:W-:Y:S02]  /*2000*/  ISETP.GT.U32.AND P0, PT, R26, 0xfd, PT ;  /* 0x000000fd1a00780c */ /* 0x000fe40003f04070 */
[----:B------:R-:W-:Y:S02]  /*2010*/  MOV R29, R3 ;  /* 0x00000003001d7202 */ /* 0x000fe40000000f00 */
[----:B------:R-:W-:-:S13]  /*2020*/  ISETP.GT.U32.OR P0, PT, R27, 0xfd, P0 ;  /* 0x000000fd1b00780c */ /* 0x000fda0000704470 */
[----:B------:R-:W-:Y:S01]  /*2030*/  @!P0 IMAD.MOV.U32 R23, RZ, RZ, RZ ;  /* 0x000000ffff178224 */ /* 0x000fe200078e00ff */
[----:B------:R-:W-:Y:S06]  /*2040*/  @!P0 BRA `(.L_x_54) ;  /* 0x00000000005c8947 */ /* 0x000fec0003800000 */
[----:B------:R-:W-:Y:S02]  /*2050*/  FSETP.GTU.FTZ.AND P0, PT, |R0|, +INF , PT ;  /* 0x7f8000000000780b */ /* 0x000fe40003f1c200 */
[----:B------:R-:W-:-:S04]  /*2060*/  FSETP.GTU.FTZ.AND P1, PT, |R3|, +INF , PT ;  /* 0x7f8000000300780b */ /* 0x000fc80003f3c200 */
[----:B------:R-:W-:-:S13]  /*2070*/  PLOP3.LUT P0, PT, P0, P1, PT, 0xf8, 0x8f ;  /* 0x00000000008f781c */ /* 0x000fda0000703f70 */
[----:B------:R-:W-:Y:S05]  /*2080*/  @P0 BRA `(.L_x_55) ;  /* 0x00000004004c0947 */ /* 0x000fea0003800000 */
[----:B------:R-:W-:-:S13]  /*2090*/  LOP3.LUT P0, RZ, R29, 0x7fffffff, R0, 0xc8, !PT ;  /* 0x7fffffff1dff7812 */ /* 0x000fda000780c800 */
[----:B------:R-:W-:Y:S05]  /*20a0*/  @!P0 BRA `(.L_x_56) ;  /* 0x00000004003c8947 */ /* 0x000fea0003800000 */
[C---:B------:R-:W-:Y:S02]  /*20b0*/  FSETP.NEU.FTZ.AND P2, PT, |R0|.reuse, +INF , PT ;  /* 0x7f8000000000780b */ /* 0x040fe40003f5d200 */
[----:B------:R-:W-:Y:S02]  /*20c0*/  FSETP.NEU.FTZ.AND P1, PT, |R3|, +INF , PT ;  /* 0x7f8000000300780b */ /* 0x000fe40003f3d200 */
[----:B------:R-:W-:-:S11]  /*20d0*/  FSETP.NEU.FTZ.AND P0, PT, |R0|, +INF , PT ;  /* 0x7f8000000000780b */ /* 0x000fd60003f1d200 */
[----:B------:R-:W-:Y:S05]  /*20e0*/  @!P1 BRA !P2, `(.L_x_56) ;  /* 0x00000004002c9947 */ /* 0x000fea0005000000 */
[----:B------:R-:W-:-:S04]  /*20f0*/  LOP3.LUT P2, RZ, R0, 0x7fffffff, RZ, 0xc0, !PT ;  /* 0x7fffffff00ff7812 */ /* 0x000fc8000784c0ff */
[----:B------:R-:W-:-:S13]  /*2100*/  PLOP3.LUT P1, PT, P1, P2, PT, 0x2f, 0xf2 ;  /* 0x0000000000f2781c */ /* 0x000fda0000f24577 */
[----:B------:R-:W-:Y:S05]  /*2110*/  @P1 BRA `(.L_x_57) ;  /* 0x0000000400181947 */ /* 0x000fea0003800000 */
[----:B------:R-:W-:-:S04]  /*2120*/  LOP3.LUT P1, RZ, R29, 0x7fffffff, RZ, 0xc0, !PT ;  /* 0x7fffffff1dff7812 */ /* 0x000fc8000782c0ff */
[----:B------:R-:W-:-:S13]  /*2130*/  PLOP3.LUT P0, PT, P0, P1, PT, 0x2f, 0xf2 ;  /* 0x0000000000f2781c */ /* 0x000fda0000702577 */
[----:B------:R-:W-:Y:S05]  /*2140*/  @P0 BRA `(.L_x_58) ;  /* 0x0000000400000947 */ /* 0x000fea0003800000 */
[----:B------:R-:W-:Y:S02]  /*2150*/  ISETP.GE.AND P0, PT, R27, RZ, PT ;  /* 0x000000ff1b00720c */ /* 0x000fe40003f06270 */
[----:B------:R-:W-:-:S11]  /*2160*/  ISETP.GE.AND P1, PT, R26, RZ, PT ;  /* 0x000000ff1a00720c */ /* 0x000fd60003f26270 */
[----:B------:R-:W-:Y:S01]  /*2170*/  @P0 MOV R23, RZ ;  /* 0x000000ff00170202 */ /* 0x000fe20000000f00 */
[----:B------:R-:W-:Y:S01]  /*2180*/  @!P0 FFMA R0, R0, 1.84467440737095516160e+19, RZ ;  /* 0x5f80000000008823 */ /* 0x000fe200000000ff */
[----:B------:R-:W-:Y:S01]  /*2190*/  @!P0 MOV R23, 0xffffffc0 ;  /* 0xffffffc000178802 */ /* 0x000fe20000000f00 */
[----:B------:R-:W-:-:S03]  /*21a0*/  @!P1 FFMA R29, R3, 1.84467440737095516160e+19, RZ ;  /* 0x5f800000031d9823 */ /* 0x000fc600000000ff */
[----:B------:R-:W-:-:S07]  /*21b0*/  @!P1 IADD3 R23, PT, PT, R23, 0x40, RZ ;  /* 0x0000004017179810 */ /* 0x000fce0007ffe0ff */
.L_x_54:
[----:B------:R-:W-:Y:S01]  /*21c0*/  LEA R26, R15, 0xc0800000, 0x17 ;  /* 0xc08000000f1a7811 */ /* 0x000fe200078eb8ff */
[----:B------:R-:W-:Y:S01]  /*21d0*/  VIADD R24, R24, 0xffffff81 ;  /* 0xffffff8118187836 */ /* 0x000fe20000000000 */
[----:B------:R-:W-:Y:S02]  /*21e0*/  BSSY.RECONVERGENT B1, `(.L_x_59) ;  /* 0x0000035000017945 */ /* 0x000fe40003800200 */
[----:B------:R-:W-:Y:S01]  /*21f0*/  IADD3 R29, PT, PT, -R26, R29, RZ ;  /* 0x0000001d1a1d7210 */ /* 0x000fe20007ffe1ff */
[C---:B------:R-:W-:Y:S01]  /*2200*/  IMAD R0, R24.reuse, -0x800000, R0 ;  /* 0xff80000018007824 */ /* 0x040fe200078e0200 */
[----:B------:R-:W-:Y:S02]  /*2210*/  IADD3 R24, PT, PT, R24, 0x7f, -R15 ;  /* 0x0000007f18187810 */ /* 0x000fe40007ffe80f */
[----:B------:R-:W0:Y:S01]  /*2220*/  MUFU.RCP R26, R29 ;  /* 0x0000001d001a7308 */ /* 0x000e220000001000 */
[----:B------:R-:W-:Y:S01]  /*2230*/  FADD.FTZ R27, -R29, -RZ ;  /* 0x800000ff1d1b7221 */ /* 0x000fe20000010100 */
[----:B------:R-:W-:-:S03]  /*2240*/  IADD3 R23, PT, PT, R24, R23, RZ ;  /* 0x0000001718177210 */ /* 0x000fc60007ffe0ff */
[----:B0-----:R-:W-:-:S04]  /*2250*/  FFMA R15, R26, R27, 1 ;  /* 0x3f8000001a0f7423 */ /* 0x001fc8000000001b */
[----:B------:R-:W-:-:S04]  /*2260*/  FFMA R15, R26, R15, R26 ;  /* 0x0000000f1a0f7223 */ /* 0x000fc8000000001a */
[----:B------:R-:W-:-:S04]  /*2270*/  FFMA R26, R0, R15, RZ ;  /* 0x0000000f001a7223 */ /* 0x000fc800000000ff */
[----:B------:R-:W-:-:S04]  /*2280*/  FFMA R24, R27, R26, R0 ;  /* 0x0000001a1b187223 */ /* 0x000fc80000000000 */
[----:B------:R-:W-:-:S04]  /*2290*/  FFMA R24, R15, R24, R26 ;  /* 0x000000180f187223 */ /* 0x000fc8000000001a */
[----:B------:R-:W-:-:S04]  /*22a0*/  FFMA R27, R27, R24, R0 ;  /* 0x000000181b1b7223 */ /* 0x000fc80000000000 */
[----:B------:R-:W-:-:S05]  /*22b0*/  FFMA R0, R15, R27, R24 ;  /* 0x0000001b0f007223 */ /* 0x000fca0000000018 */
[----:B------:R-:W-:-:S04]  /*22c0*/  SHF.R.U32.HI R26, RZ, 0x17, R0 ;  /* 0x00000017ff1a7819 */ /* 0x000fc80000011600 */
[----:B------:R-:W-:-:S04]  /*22d0*/  LOP3.LUT R26, R26, 0xff, RZ, 0xc0, !PT ;  /* 0x000000ff1a1a7812 */ /* 0x000fc800078ec0ff */
[----:B------:R-:W-:-:S04]  /*22e0*/  IADD3 R26, PT, PT, R26, R23, RZ ;  /* 0x000000171a1a7210 */ /* 0x000fc80007ffe0ff */
[----:B------:R-:W-:-:S04]  /*22f0*/  IADD3 R28, PT, PT, R26, -0x1, RZ ;  /* 0xffffffff1a1c7810 */ /* 0x000fc80007ffe0ff */
[----:B------:R-:W-:-:S13]  /*2300*/  ISETP.GE.U32.AND P0, PT, R28, 0xfe, PT ;  /* 0x000000fe1c00780c */ /* 0x000fda0003f06070 */
[----:B------:R-:W-:Y:S05]  /*2310*/  @!P0 BRA `(.L_x_60) ;  /* 0x0000000000808947 */ /* 0x000fea0003800000 */
[----:B------:R-:W-:-:S13]  /*2320*/  ISETP.GT.AND P0, PT, R26, 0xfe, PT ;  /* 0x000000fe1a00780c */ /* 0x000fda0003f04270 */
[----:B------:R-:W-:Y:S05]  /*2330*/  @P0 BRA `(.L_x_61) ;  /* 0x00000000006c0947 */ /* 0x000fea0003800000 */
[----:B------:R-:W-:-:S13]  /*2340*/  ISETP.GE.AND P0, PT, R26, 0x1, PT ;  /* 0x000000011a00780c */ /* 0x000fda0003f06270 */
[----:B------:R-:W-:Y:S05]  /*2350*/  @P0 BRA `(.L_x_62) ;  /* 0x0000000000740947 */ /* 0x000fea0003800000 */
[----:B------:R-:W-:Y:S02]  /*2360*/  ISETP.GE.AND P0, PT, R26, -0x18, PT ;  /* 0xffffffe81a00780c */ /* 0x000fe40003f06270 */
[----:B------:R-:W-:-:S11]  /*2370*/  LOP3.LUT R0, R0, 0x80000000, RZ, 0xc0, !PT ;  /* 0x8000000000007812 */ /* 0x000fd600078ec0ff */
[----:B------:R-:W-:Y:S05]  /*2380*/  @!P0 BRA `(.L_x_62) ;  /* 0x0000000000688947 */ /* 0x000fea0003800000 */
[CCC-:B------:R-:W-:Y:S01]  /*2390*/  FFMA.RP R23, R15.reuse, R27.reuse, R24.reuse ;  /* 0x0000001b0f177223 */ /* 0x1c0fe20000008018 */
[CCC-:B------:R-:W-:Y:S01]  /*23a0*/  FFMA.RM R28, R15.reuse, R27.reuse, R24.reuse ;  /* 0x0000001b0f1c7223 */ /* 0x1c0fe20000004018 */
[----:B------:R-:W-:Y:S01]  /*23b0*/  FFMA.RZ R15, R15, R27, R24 ;  /* 0x0000001b0f0f7223 */ /* 0x000fe2000000c018 */
[C---:B------:R-:W-:Y:S02]  /*23c0*/  ISETP.NE.AND P2, PT, R26.reuse, RZ, PT ;  /* 0x000000ff1a00720c */ /* 0x040fe40003f45270 */
[C---:B------:R-:W-:Y:S02]  /*23d0*/  ISETP.NE.AND P1, PT, R26.reuse, RZ, PT ;  /* 0x000000ff1a00720c */ /* 0x040fe40003f25270 */
[----:B------:R-:W-:Y:S02]  /*23e0*/  LOP3.LUT R15, R15, 0x7fffff, RZ, 0xc0, !PT ;  /* 0x007fffff0f0f7812 */ /* 0x000fe400078ec0ff */
[----:B------:R-:W-:Y:S02]  /*23f0*/  FSETP.NEU.FTZ.AND P0, PT, R23, R28, PT ;  /* 0x0000001c1700720b */ /* 0x000fe40003f1d000 */
[----:B------:R-:W-:Y:S01]  /*2400*/  IADD3 R23, PT, PT, R26, 0x20, RZ ;  /* 0x000000201a177810 */ /* 0x000fe20007ffe0ff */
[----:B------:R-:W-:Y:S01]  /*2410*/  IMAD.MOV R26, RZ, RZ, -R26 ;  /* 0x000000ffff1a7224 */ /* 0x000fe200078e0a1a */
[----:B------:R-:W-:-:S04]  /*2420*/  LOP3.LUT R24, R15, 0x800000, RZ, 0xfc, !PT ;  /* 0x008000000f187812 */ /* 0x000fc800078efcff */
[----:B------:R-:W-:Y:S02]  /*2430*/  SHF.L.U32 R23, R24, R23, RZ ;  /* 0x0000001718177219 */ /* 0x000fe400000006ff */
[----:B------:R-:W-:Y:S02]  /*2440*/  SEL R15, R26, RZ, P2 ;  /* 0x000000ff1a0f7207 */ /* 0x000fe40001000000 */
[----:B------:R-:W-:Y:S02]  /*2450*/  ISETP.NE.AND P1, PT, R23, RZ, P1 ;  /* 0x000000ff1700720c */ /* 0x000fe40000f25270 */
[----:B------:R-:W-:Y:S02]  /*2460*/  SHF.R.U32.HI R24, RZ, R15, R24 ;  /* 0x0000000fff187219 */ /* 0x000fe40000011618 */
[----:B------:R-:W-:Y:S02]  /*2470*/  PLOP3.LUT P0, PT, P0, P1, PT, 0xf8, 0x8f ;  /* 0x00000000008f781c */ /* 0x000fe40000703f70 */
[----:B------:R-:W-:-:S02]  /*2480*/  SHF.R.U32.HI R15, RZ, 0x1, R24 ;  /* 0x00000001ff0f7819 */ /* 0x000fc40000011618 */
[----:B------:R-:W-:-:S04]  /*2490*/  SEL R26, RZ, 0x1, !P0 ;  /* 0x00000001ff1a7807 */ /* 0x000fc80004000000 */
[----:B------:R-:W-:-:S04]  /*24a0*/  LOP3.LUT R23, R26, 0x1, R15, 0xf8, !PT ;  /* 0x000000011a177812 */ /* 0x000fc800078ef80f */
[----:B------:R-:W-:-:S04]  /*24b0*/  LOP3.LUT R24, R23, R24, RZ, 0xc0, !PT ;  /* 0x0000001817187212 */ /* 0x000fc800078ec0ff */
[----:B------:R-:W-:-:S04]  /*24c0*/  IADD3 R15, PT, PT, R15, R24, RZ ;  /* 0x000000180f0f7210 */ /* 0x000fc80007ffe0ff */
[----:B------:R-:W-:Y:S01]  /*24d0*/  LOP3.LUT R0, R15, R0, RZ, 0xfc, !PT ;  /* 0x000000000f007212 */ /* 0x000fe200078efcff */
[----:B------:R-:W-:Y:S06]  /*24e0*/  BRA `(.L_x_62) ;  /* 0x0000000000107947 */ /* 0x000fec0003800000 */
.L_x_61:
[----:B------:R-:W-:-:S04]  /*24f0*/  LOP3.LUT R0, R0, 0x80000000, RZ, 0xc0, !PT ;  /* 0x8000000000007812 */ /* 0x000fc800078ec0ff */
[----:B------:R-:W-:Y:S01]  /*2500*/  LOP3.LUT R0, R0, 0x7f800000, RZ, 0xfc, !PT ;  /* 0x7f80000000007812 */ /* 0x000fe200078efcff */
[----:B------:R-:W-:Y:S06]  /*2510*/  BRA `(.L_x_62) ;  /* 0x0000000000047947 */ /* 0x000fec0003800000 */
.L_x_60:
[----:B------:R-:W-:-:S07]  /*2520*/  LEA R0, R23, R0, 0x17 ;  /* 0x0000000017007211 */ /* 0x000fce00078eb8ff */
.L_x_62:
[----:B------:R-:W-:Y:S05]  /*2530*/  BSYNC.RECONVERGENT B1 ;  /* 0x0000000000017941 */ /* 0x000fea0003800200 */
.L_x_59:
[----:B------:R-:W-:Y:S05]  /*2540*/  BRA `(.L_x_63) ;  /* 0x0000000000207947 */ /* 0x000fea0003800000 */
.L_x_58:
[----:B------:R-:W-:-:S04]  /*2550*/  LOP3.LUT R0, R29, 0x80000000, R0, 0x48, !PT ;  /* 0x800000001d007812 */ /* 0x000fc800078e4800 */
[----:B------:R-:W-:Y:S01]  /*2560*/  LOP3.LUT R0, R0, 0x7f800000, RZ, 0xfc, !PT ;  /* 0x7f80000000007812 */ /* 0x000fe200078efcff */
[----:B------:R-:W-:Y:S06]  /*2570*/  BRA `(.L_x_63) ;  /* 0x0000000000147947 */ /* 0x000fec0003800000 */
.L_x_57:
[----:B------:R-:W-:Y:S01]  /*2580*/  LOP3.LUT R0, R29, 0x80000000, R0, 0x48, !PT ;  /* 0x800000001d007812 */ /* 0x000fe200078e4800 */
[----:B------:R-:W-:Y:S06]  /*2590*/  BRA `(.L_x_63) ;  /* 0x00000000000c7947 */ /* 0x000fec0003800000 */
.L_x_56:
[----:B------:R-:W0:Y:S01]  /*25a0*/  MUFU.RSQ R0, -QNAN ;  /* 0xffc0000000007908 */ /* 0x000e220000001400 */
[----:B------:R-:W-:Y:S05]  /*25b0*/  BRA `(.L_x_63) ;  /* 0x0000000000047947 */ /* 0x000fea0003800000 */
.L_x_55:
[----:B------:R-:W-:-:S07]  /*25c0*/  FADD.FTZ R0, R0, R3 ;  /* 0x0000000300007221 */ /* 0x000fce0000010000 */
.L_x_63:
[----:B------:R-:W-:Y:S05]  /*25d0*/  BSYNC.RECONVERGENT B0 ;  /* 0x0000000000007941 */ /* 0x000fea0003800200 */
.L_x_53:
[----:B------:R-:W-:Y:S01]  /*25e0*/  HFMA2 R23, -RZ, RZ, 0, 0 ;  /* 0x00000000ff177431 */ /* 0x000fe200000001ff */
[----:B0-----:R-:W-:-:S03]  /*25f0*/  MOV R15, R0 ;  /* 0x00000000000f7202 */ /* 0x001fc60000000f00 */
[----:B------:R-:W-:Y:S05]  /*2600*/  RET.REL.NODEC R22 `(_Z17correlationKerneliiPfS_) ;  /* 0xffffffd8167c7950 */ /* 0x000fea0003c3ffff */
.L_x_64:
        /* <DEDUP_REMOVED lines=15> */
.L_x_94:


//--------------------- .text._Z16differenceKerneliiPfS_S_ --------------------------
	.section	.text._Z16differenceKerneliiPfS_S_,"ax",@progbits
	.align	128
        .global         _Z16differenceKerneliiPfS_S_
        .type           _Z16differenceKerneliiPfS_S_,@function
        .size           _Z16differenceKerneliiPfS_S_,(.L_x_99 - _Z16differenceKerneliiPfS_S_)
        .other          _Z16differenceKerneliiPfS_S_,@"STO_CUDA_ENTRY STV_DEFAULT"
_Z16differenceKerneliiPfS_S_:
.text._Z16differenceKerneliiPfS_S_:
[----:B------:R-:W-:Y:S08]  /*0000*/  LDC R1, c[0x0][0x37c] ;  /* 0x0000df00ff017b82 */ /* 0x000ff00000000800 */
[----:B------:R-:W0:Y:S02]  /*0010*/  LDC.64 R2, c[0x0][0x380] ;  /* 0x0000e000ff027b82 */ /* 0x000e240000000a00 */
[----:B0-----:R-:W-:-:S04]  /*0020*/  VIMNMX R0, PT, PT, R3, R2, PT ;  /* 0x0000000203007248 */ /* 0x001fc80003fe0100 */
[----:B------:R-:W-:-:S13]  /*0030*/  ISETP.GE.AND P0, PT, R0, 0x1, PT ;  /* 0x000000010000780c */ /* 0x000fda0003f06270 */
[----:B------:R-:W-:Y:S05]  /*0040*/  @!P0 EXIT ;  /* 0x000000000000894d */ /* 0x000fea0003800000 */
[----:B------:R-:W0:Y:S01]  /*0050*/  S2R R14, SR_TID.X ;  /* 0x00000000000e7919 */ /* 0x000e220000002100 */
[----:B------:R-:W1:Y:S01]  /*0060*/  S2UR UR5, SR_CTAID.Y ;  /* 0x00000000000579c3 */ /* 0x000e620000002600 */
[----:B------:R-:W-:Y:S01]  /*0070*/  IMAD.MOV.U32 R12, RZ, RZ, RZ ;  /* 0x000000ffff0c7224 */ /* 0x000fe200078e00ff */
[----:B------:R-:W2:Y:S06]  /*0080*/  LDCU.64 UR6, c[0x0][0x358] ;  /* 0x00006b00ff0677ac */ /* 0x000eac0008000a00 */
.L_x_68:
[----:B------:R-:W3:Y:S01]  /*0090*/  LDC.64 R2, c[0x0][0x390] ;  /* 0x0000e400ff027b82 */ /* 0x000ee20000000a00 */
[----:B------:R-:W4:Y:S01]  /*00a0*/  LDCU UR4, c[0x0][0x384] ;  /* 0x00007080ff0477ac */ /* 0x000f220008000800 */
[C---:B-1----:R-:W-:Y:S01]  /*00b0*/  VIADD R15, R12.reuse, UR5 ;  /* 0x000000050c0f7c36 */ /* 0x042fe20008000000 */
[----:B------:R-:W-:Y:S01]  /*00c0*/  IADD3 R12, PT, PT, R12, 0x100, RZ ;  /* 0x000001000c0c7810 */ /* 0x000fe20007ffe0ff */
[----:B------:R-:W1:Y:S04]  /*00d0*/  LDCU UR9, c[0x0][0x384] ;  /* 0x00007080ff0977ac */ /* 0x000e680008000800 */
[----:B0-----:R-:W0:Y:S01]  /*00e0*/  LDC.64 R6, c[0x0][0x388] ;  /* 0x0000e200ff067b82 */ /* 0x001e220000000a00 */
[----:B------:R-:W0:Y:S07]  /*00f0*/  LDCU UR8, c[0x0][0x380] ;  /* 0x00007000ff0877ac */ /* 0x000e2e0008000800 */
[----:B------:R-:W0:Y:S01]  /*0100*/  LDC.64 R8, c[0x0][0x398] ;  /* 0x0000e600ff087b82 */ /* 0x000e220000000a00 */
[----:B----4-:R-:W-:-:S02]  /*0110*/  ISETP.GE.AND P1, PT, R15, UR4, PT ;  /* 0x000000040f007c0c */ /* 0x010fc4000bf26270 */
[----:B------:R-:W-:Y:S01]  /*0120*/  ISETP.GE.AND P2, PT, R12, UR4, PT ;  /* 0x000000040c007c0c */ /* 0x000fe2000bf46270 */
[----:B------:R-:W-:Y:S01]  /*0130*/  UMOV UR4, URZ ;  /* 0x000000ff00047c82 */ /* 0x000fe20008000000 */
[----:B-1-3--:R-:W-:-:S11]  /*0140*/  IMAD.WIDE.U32 R10, R15, 0x4, R2 ;  /* 0x000000040f0a7825 */ /* 0x00afd600078e0002 */
.L_x_67:
[----:B0-----:R-:W-:Y:S01]  /*0150*/  VIADD R0, R14, UR4 ;  /* 0x000000040e007c36 */ /* 0x001fe20008000000 */
[----:B------:R-:W-:-:S04]  /*0160*/  UIADD3 UR4, UPT, UPT, UR4, 0x100, URZ ;  /* 0x0000010004047890 */ /* 0x000fc8000fffe0ff */
[----:B------:R-:W-:Y:S01]  /*0170*/  ISETP.GE.AND P0, PT, R0, UR8, PT ;  /* 0x0000000800007c0c */ /* 0x000fe2000bf06270 */
[----:B------:R-:W-:-:S12]  /*0180*/  UISETP.GE.AND UP0, UPT, UR4, UR8, UPT ;  /* 0x000000080400728c */ /* 0x000fd8000bf06270 */
[----:B--2---:R-:W-:Y:S05]  /*0190*/  @P1 EXIT P0 ;  /* 0x000000000000194d */ /* 0x004fea0000000000 */
[----:B------:R-:W-:Y:S01]  /*01a0*/  ISETP.GE.AND P0, PT, R15, UR9, PT ;  /* 0x000000090f007c0c */ /* 0x000fe2000bf06270 */
[----:B------:R-:W-:Y:S03]  /*01b0*/  BSSY.RECONVERGENT B0, `(.L_x_65) ;  /* 0x000000a000007945 */ /* 0x000fe60003800200 */
[----:B------:R-:W-:-:S13]  /*01c0*/  ISETP.GE.OR P0, PT, R0, UR8, P0 ;  /* 0x0000000800007c0c */ /* 0x000fda0008706670 */
[----:B------:R-:W-:Y:S05]  /*01d0*/  @P0 BRA `(.L_x_66) ;  /* 0x00000000001c0947 */ /* 0x000fea0003800000 */
[----:B------:R-:W-:Y:S01]  /*01e0*/  IMAD R5, R15, UR8, R0 ;  /* 0x000000080f057c24 */ /* 0x000fe2000f8e0200 */
[----:B------:R-:W2:Y:S03]  /*01f0*/  LDG.E R13, desc[UR6][R10.64] ;  /* 0x000000060a0d7981 */ /* 0x000ea6000c1e1900 */
[----:B------:R-:W-:-:S06]  /*0200*/  IMAD.WIDE.U32 R2, R5, 0x4, R6 ;  /* 0x0000000405027825 */ /* 0x000fcc00078e0006 */
[----:B------:R-:W2:Y:S01]  /*0210*/  LDG.E R2, desc[UR6][R2.64] ;  /* 0x0000000602027981 */ /* 0x000ea2000c1e1900 */
[----:B------:R-:W-:-:S04]  /*0220*/  IMAD.WIDE.U32 R4, R5, 0x4, R8 ;  /* 0x0000000405047825 */ /* 0x000fc800078e0008 */
[----:B--2---:R-:W-:-:S05]  /*0230*/  FADD R13, R2, -R13 ;  /* 0x8000000d020d7221 */ /* 0x004fca0000000000 */
[----:B------:R0:W-:Y:S02]  /*0240*/  STG.E desc[UR6][R4.64], R13 ;  /* 0x0000000d04007986 */ /* 0x0001e4000c101906 */
.L_x_66:
[----:B------:R-:W-:Y:S05]  /*0250*/  BSYNC.RECONVERGENT B0 ;  /* 0x0000000000007941 */ /* 0x000fea0003800200 */
.L_x_65:
[----:B------:R-:W-:Y:S05]  /*0260*/  BRA.U !UP0, `(.L_x_67) ;  /* 0xfffffffd08b87547 */ /* 0x000fea000b83ffff */
[----:B------:R-:W-:Y:S05]  /*0270*/  @!P2 BRA `(.L_x_68) ;  /* 0xfffffffc0084a947 */ /* 0x000fea000383ffff */
[----:B------:R-:W-:Y:S05]  /*0280*/  EXIT ;  /* 0x000000000000794d */ /* 0x000fea0003800000 */
.L_x_69:
        /* <DEDUP_REMOVED lines=15> */
.L_x_99:


//--------------------- .text._Z10meanKerneliiPfS_ --------------------------
	.section	.text._Z10meanKerneliiPfS_,"ax",@progbits
	.align	128
        .global         _Z10meanKerneliiPfS_
        .type           _Z10meanKerneliiPfS_,@function
        .size           _Z10meanKerneliiPfS_,(.L_x_95 - _Z10meanKerneliiPfS_)
        .other          _Z10meanKerneliiPfS_,@"STO_CUDA_ENTRY STV_DEFAULT"
_Z10meanKerneliiPfS_:
.text._Z10meanKerneliiPfS_:
[----:B------:R-:W-:Y:S08]  /*0000*/  LDC R1, c[0x0][0x37c] ;  /* 0x0000df00ff017b82 */ /* 0x000ff00000000800 */
[----:B------:R-:W0:Y:S02]  /*0010*/  LDC R0, c[0x0][0x384] ;  /* 0x0000e100ff007b82 */ /* 0x000e240000000800 */
[----:B0-----:R-:W-:-:S13]  /*0020*/  ISETP.GE.AND P0, PT, R0, 0x1, PT ;  /* 0x000000010000780c */ /* 0x001fda0003f06270 */
[----:B------:R-:W-:Y:S05]  /*0030*/  @!P0 EXIT ;  /* 0x000000000000894d */ /* 0x000fea0003800000 */
[----:B------:R-:W0:Y:S01]  /*0040*/  LDC R5, c[0x0][0x380] ;  /* 0x0000e000ff057b82 */ /* 0x000e220000000800 */
[----:B------:R-:W1:Y:S01]  /*0050*/  S2R R12, SR_TID.X ;  /* 0x00000000000c7919 */ /* 0x000e620000002100 */
[----:B------:R-:W2:Y:S01]  /*0060*/  LDCU.64 UR8, c[0x0][0x358] ;  /* 0x00006b00ff0877ac */ /* 0x000ea20008000a00 */
[----:B0-----:R-:W-:Y:S02]  /*0070*/  ISETP.GE.AND P0, PT, R5, 0x1, PT ;  /* 0x000000010500780c */ /* 0x001fe40003f06270 */
[----:B------:R-:W-:-:S11]  /*0080*/  I2FP.F32.S32 R0, R5 ;  /* 0x0000000500007245 */ /* 0x000fd60000201400 */
[----:B-12---:R-:W-:Y:S05]  /*0090*/  @!P0 BRA `(.L_x_70) ;  /* 0x0000000800688947 */ /* 0x006fea0003800000 */
[----:B------:R-:W0:Y:S01]  /*00a0*/  LDCU.64 UR6, c[0x0][0x388] ;  /* 0x00007100ff0677ac */ /* 0x000e220008000a00 */
[C---:B------:R-:W-:Y:S02]  /*00b0*/  LOP3.LUT R13, R5.reuse, 0xf, RZ, 0xc0, !PT ;  /* 0x0000000f050d7812 */ /* 0x040fe400078ec0ff */
[C---:B------:R-:W-:Y:S01]  /*00c0*/  LOP3.LUT R14, R5.reuse, 0x7, RZ, 0xc0, !PT ;  /* 0x00000007050e7812 */ /* 0x040fe200078ec0ff */
[----:B------:R-:W-:Y:S01]  /*00d0*/  UMOV UR4, URZ ;  /* 0x000000ff00047c82 */ /* 0x000fe20008000000 */
[----:B------:R-:W-:Y:S01]  /*00e0*/  LOP3.LUT R4, R5, 0x7ffffff0, RZ, 0xc0, !PT ;  /* 0x7ffffff005047812 */ /* 0x000fe200078ec0ff */
[----:B------:R-:W-:Y:S01]  /*00f0*/  VIADD R15, R13, 0xffffffff ;  /* 0xffffffff0d0f7836 */ /* 0x000fe20000000000 */
[----:B------:R-:W-:Y:S01]  /*0100*/  LOP3.LUT R5, R5, 0x3, RZ, 0xc0, !PT ;  /* 0x0000000305057812 */ /* 0x000fe200078ec0ff */
[----:B------:R-:W-:Y:S01]  /*0110*/  VIADD R16, R14, 0xffffffff ;  /* 0xffffffff0e107836 */ /* 0x000fe20000000000 */
[----:B------:R-:W-:Y:S01]  /*0120*/  IADD3 R6, PT, PT, -R4, RZ, RZ ;  /* 0x000000ff04067210 */ /* 0x000fe20007ffe1ff */
[----:B0-----:R-:W-:-:S04]  /*0130*/  UIADD3 UR5, UP0, UPT, UR6, 0x20, URZ ;  /* 0x0000002006057890 */ /* 0x001fc8000ff1e0ff */
[----:B------:R-:W-:-:S12]  /*0140*/  UIADD3.X UR6, UPT, UPT, URZ, UR7, URZ, UP0, !UPT ;  /* 0x00000007ff067290 */ /* 0x000fd800087fe4ff */
.L_x_78:
[----:B0-----:R-:W0:Y:S01]  /*0150*/  LDCU UR7, c[0x0][0x384] ;  /* 0x00007080ff0777ac */ /* 0x001e220008000800 */
[----:B------:R-:W-:Y:S01]  /*0160*/  VIADD R7, R12, UR4 ;  /* 0x000000040c077c36 */ /* 0x000fe20008000000 */
[----:B------:R-:W-:-:S04]  /*0170*/  UIADD3 UR4, UPT, UPT, UR4, 0x100, URZ ;  /* 0x0000010004047890 */ /* 0x000fc8000fffe0ff */
[----:B0-----:R-:W-:Y:S01]  /*0180*/  ISETP.GE.AND P0, PT, R7, UR7, PT ;  /* 0x0000000707007c0c */ /* 0x001fe2000bf06270 */
[----:B------:R-:W-:-:S12]  /*0190*/  UISETP.GE.AND UP1, UPT, UR4, UR7, UPT ;  /* 0x000000070400728c */ /* 0x000fd8000bf26270 */
[----:B------:R-:W-:Y:S05]  /*01a0*/  @P0 EXIT ;  /* 0x000000000000094d */ /* 0x000fea0003800000 */
[----:B------:R-:W0:Y:S01]  /*01b0*/  LDCU UR7, c[0x0][0x380] ;  /* 0x00007000ff0777ac */ /* 0x000e220008000800 */
[----:B------:R-:W-:Y:S02]  /*01c0*/  HFMA2 R17, -RZ, RZ, 0, 0 ;  /* 0x00000000ff117431 */ /* 0x000fe400000001ff */
[----:B------:R-:W-:Y:S01]  /*01d0*/  IMAD.MOV.U32 R9, RZ, RZ, RZ ;  /* 0x000000ffff097224 */ /* 0x000fe200078e00ff */
[----:B0-----:R-:W-:Y:S02]  /*01e0*/  UISETP.GE.U32.AND UP0, UPT, UR7, 0x10, UPT ;  /* 0x000000100700788c */ /* 0x001fe4000bf06070 */
[----:B------:R-:W-:-:S07]  /*01f0*/  IMAD R8, R7, UR7, RZ ;  /* 0x0000000707087c24 */ /* 0x000fce000f8e02ff */
[----:B------:R-:W-:Y:S05]  /*0200*/  BRA.U !UP0, `(.L_x_71) ;  /* 0x0000000108ac7547 */ /* 0x000fea000b800000 */
[----:B------:R-:W-:Y:S01]  /*0210*/  IMAD.U32 R2, RZ, RZ, UR5 ;  /* 0x00000005ff027e24 */ /* 0x000fe2000f8e00ff */
[----:B------:R-:W-:Y:S01]  /*0220*/  MOV R9, RZ ;  /* 0x000000ff00097202 */ /* 0x000fe20000000f00 */
[----:B------:R-:W-:Y:S02]  /*0230*/  IMAD.U32 R3, RZ, RZ, UR6 ;  /* 0x00000006ff037e24 */ /* 0x000fe4000f8e00ff */
[----:B------:R-:W-:Y:S02]  /*0240*/  IMAD.MOV.U32 R10, RZ, RZ, R6 ;  /* 0x000000ffff0a7224 */ /* 0x000fe400078e0006 */
[----:B------:R-:W-:-:S07]  /*0250*/  IMAD.WIDE.U32 R2, R8, 0x4, R2 ;  /* 0x0000000408027825 */ /* 0x000fce00078e0002 */
.L_x_72:
        /* <DEDUP_REMOVED lines=11> */
[----:B--2---:R-:W-:-:S03]  /*0310*/  FADD R26, R26, R9 ;  /* 0x000000091a1a7221 */ /* 0x004fc60000000000 */
[----:B------:R-:W2:Y:S01]  /*0320*/  LDG.E R9, desc[UR8][R2.64+0xc] ;  /* 0x00000c0802097981 */ /* 0x000ea2000c1e1900 */
[----:B---3--:R-:W-:-:S03]  /*0330*/  FADD R27, R26, R25 ;  /* 0x000000191a1b7221 */ /* 0x008fc60000000000 */
[----:B------:R-:W3:Y:S01]  /*0340*/  LDG.E R25, desc[UR8][R2.64+0x10] ;  /* 0x0000100802197981 */ /* 0x000ee2000c1e1900 */
[----:B----4-:R-:W-:-:S03]  /*0350*/  FADD R26, R27, R24 ;  /* 0x000000181b1a7221 */ /* 0x010fc60000000000 */
[----:B------:R-:W4:Y:S01]  /*0360*/  LDG.E R24, desc[UR8][R2.64+0x14] ;  /* 0x0000140802187981 */ /* 0x000f22000c1e1900 */
[----:B-----5:R-:W-:-:S03]  /*0370*/  FADD R27, R26, R23 ;  /* 0x000000171a1b7221 */ /* 0x020fc60000000000 */
[----:B------:R-:W5:Y:S01]  /*0380*/  LDG.E R23, desc[UR8][R2.64+0x18] ;  /* 0x0000180802177981 */ /* 0x000f62000c1e1900 */
[----:B------:R-:W-:-:S03]  /*0390*/  FADD R26, R27, R22 ;  /* 0x000000161b1a7221 */ /* 0x000fc60000000000 */
[----:B------:R0:W5:Y:S01]  /*03a0*/  LDG.E R22, desc[UR8][R2.64+0x1c] ;  /* 0x00001c0802167981 */ /* 0x000162000c1e1900 */
[----:B------:R-:W-:Y:S02]  /*03b0*/  VIADD R10, R10, 0x10 ;  /* 0x000000100a0a7836 */ /* 0x000fe40000000000 */
[----:B------:R-:W-:-:S04]  /*03c0*/  FADD R26, R26, R11 ;  /* 0x0000000b1a1a7221 */ /* 0x000fc80000000000 */
[----:B------:R-:W-:Y:S01]  /*03d0*/  FADD R17, R26, R17 ;  /* 0x000000111a117221 */ /* 0x000fe20000000000 */
[----:B------:R-:W-:-:S03]  /*03e0*/  ISETP.NE.AND P0, PT, R10, RZ, PT ;  /* 0x000000ff0a00720c */ /* 0x000fc60003f05270 */
[----:B------:R-:W-:Y:S01]  /*03f0*/  FADD R18, R17, R18 ;  /* 0x0000001211127221 */ /* 0x000fe20000000000 */
[----:B0-----:R-:W-:-:S03]  /*0400*/  IADD3 R2, P1, PT, R2, 0x40, RZ ;  /* 0x0000004002027810 */ /* 0x001fc60007f3e0ff */
[----:B------:R-:W-:Y:S01]  /*0410*/  FADD R19, R18, R19 ;  /* 0x0000001312137221 */ /* 0x000fe20000000000 */
[----:B------:R-:W-:-:S03]  /*0420*/  IADD3.X R3, PT, PT, RZ, R3, RZ, P1, !PT ;  /* 0x00000003ff037210 */ /* 0x000fc60000ffe4ff */
[----:B------:R-:W-:-:S04]  /*0430*/  FADD R20, R19, R20 ;  /* 0x0000001413147221 */ /* 0x000fc80000000000 */
[----:B------:R-:W-:-:S04]  /*0440*/  FADD R20, R20, R21 ;  /* 0x0000001514147221 */ /* 0x000fc80000000000 */
[----:B--2---:R-:W-:-:S04]  /*0450*/  FADD R20, R20, R9 ;  /* 0x0000000914147221 */ /* 0x004fc80000000000 */
[----:B---3--:R-:W-:-:S04]  /*0460*/  FADD R25, R20, R25 ;  /* 0x0000001914197221 */ /* 0x008fc80000000000 */
[----:B----4-:R-:W-:-:S04]  /*0470*/  FADD R24, R25, R24 ;  /* 0x0000001819187221 */ /* 0x010fc80000000000 */
[----:B-----5:R-:W-:-:S04]  /*0480*/  FADD R23, R24, R23 ;  /* 0x0000001718177221 */ /* 0x020fc80000000000 */
[----:B------:R-:W-:Y:S01]  /*0490*/  FADD R9, R23, R22 ;  /* 0x0000001617097221 */ /* 0x000fe20000000000 */
[----:B------:R-:W-:Y:S06]  /*04a0*/  @P0 BRA `(.L_x_72) ;  /* 0xfffffffc006c0947 */ /* 0x000fec000383ffff */
[----:B------:R-:W-:-:S07]  /*04b0*/  IMAD.MOV.U32 R17, RZ, RZ, R4 ;  /* 0x000000ffff117224 */ /* 0x000fce00078e0004 */
.L_x_71:
[----:B------:R-:W-:-:S13]  /*04c0*/  ISETP.NE.AND P0, PT, R13, RZ, PT ;  /* 0x000000ff0d00720c */ /* 0x000fda0003f05270 */
[----:B------:R-:W-:Y:S05]  /*04d0*/  @!P0 BRA `(.L_x_73) ;  /* 0x00000004000c8947 */ /* 0x000fea0003800000 */
[----:B------:R-:W-:Y:S02]  /*04e0*/  ISETP.GE.U32.AND P1, PT, R15, 0x7, PT ;  /* 0x000000070f00780c */ /* 0x000fe40003f26070 */
[----:B------:R-:W-:-:S11]  /*04f0*/  ISETP.NE.AND P0, PT, R14, RZ, PT ;  /* 0x000000ff0e00720c */ /* 0x000fd60003f05270 */
[----:B------:R-:W-:Y:S05]  /*0500*/  @!P1 BRA `(.L_x_74) ;  /* 0x0000000000649947 */ /* 0x000fea0003800000 */
[----:B------:R-:W0:Y:S01]  /*0510*/  LDC.64 R10, c[0x0][0x388] ;  /* 0x0000e200ff0a7b82 */ /* 0x000e220000000a00 */
[----:B------:R-:W1:Y:S01]  /*0520*/  LDCU.64 UR10, c[0x0][0x388] ;  /* 0x00007100ff0a77ac */ /* 0x000e620008000a00 */
[C---:B------:R-:W-:Y:S01]  /*0530*/  IADD3 R18, P1, PT, R8.reuse, R17, RZ ;  /* 0x0000001108127210 */ /* 0x040fe20007f3e0ff */
[----:B------:R-:W-:-:S03]  /*0540*/  IMAD.IADD R3, R8, 0x1, R17 ;  /* 0x0000000108037824 */ /* 0x000fc600078e0211 */
[----:B------:R-:W-:Y:S02]  /*0550*/  IADD3.X R19, PT, PT, RZ, RZ, RZ, P1, !PT ;  /* 0x000000ffff137210 */ /* 0x000fe40000ffe4ff */
        /* <DEDUP_REMOVED lines=11> */
[----:B------:R-:W-:-:S02]  /*0610*/  VIADD R17, R17, 0x8 ;  /* 0x0000000811117836 */ /* 0x000fc40000000000 */
[----:B--2---:R-:W-:-:S04]  /*0620*/  FADD R9, R9, R10 ;  /* 0x0000000a09097221 */ /* 0x004fc80000000000 */
[----:B---3--:R-:W-:-:S04]  /*0630*/  FADD R9, R9, R18 ;  /* 0x0000001209097221 */ /* 0x008fc80000000000 */
[----:B----4-:R-:W-:-:S04]  /*0640*/  FADD R9, R9, R20 ;  /* 0x0000001409097221 */ /* 0x010fc80000000000 */
[----:B-----5:R-:W-:-:S04]  /*0650*/  FADD R9, R9, R22 ;  /* 0x0000001609097221 */ /* 0x020fc80000000000 */
[----:B------:R-:W-:-:S04]  /*0660*/  FADD R9, R9, R24 ;  /* 0x0000001809097221 */ /* 0x000fc80000000000 */
[----:B------:R-:W-:-:S04]  /*0670*/  FADD R9, R9, R26 ;  /* 0x0000001a09097221 */ /* 0x000fc80000000000 */
[----:B------:R-:W-:-:S04]  /*0680*/  FADD R9, R9, R28 ;  /* 0x0000001c09097221 */ /* 0x000fc80000000000 */
[----:B------:R-:W-:-:S07]  /*0690*/  FADD R9, R9, R19 ;  /* 0x0000001309097221 */ /* 0x000fce0000000000 */
.L_x_74:
        /* <DEDUP_REMOVED lines=16> */
[----:B------:R-:W-:-:S02]  /*07a0*/  VIADD R17, R17, 0x4 ;  /* 0x0000000411117836 */ /* 0x000fc40000000000 */
[----:B--2---:R-:W-:-:S04]  /*07b0*/  FADD R9, R9, R10 ;  /* 0x0000000a09097221 */ /* 0x004fc80000000000 */
[----:B---3--:R-:W-:-:S04]  /*07c0*/  FADD R9, R9, R18 ;  /* 0x0000001209097221 */ /* 0x008fc80000000000 */
[----:B----4-:R-:W-:-:S04]  /*07d0*/  FADD R9, R9, R20 ;  /* 0x0000001409097221 */ /* 0x010fc80000000000 */
[----:B-----5:R-:W-:-:S07]  /*07e0*/  FADD R9, R9, R22 ;  /* 0x0000001609097221 */ /* 0x020fce0000000000 */
.L_x_75:
[----:B------:R-:W-:Y:S05]  /*07f0*/  @!P0 BRA `(.L_x_73) ;  /* 0x0000000000448947 */ /* 0x000fea0003800000 */
[----:B------:R-:W0:Y:S01]  /*0800*/  LDC.64 R2, c[0x0][0x388] ;  /* 0x0000e200ff027b82 */ /* 0x000e220000000a00 */
[----:B------:R-:W-:-:S04]  /*0810*/  IMAD.IADD R11, R8, 0x1, R17 ;  /* 0x00000001080b7824 */ /* 0x000fc800078e0211 */
[----:B0-----:R-:W-:-:S06]  /*0820*/  IMAD.WIDE.U32 R2, R11, 0x4, R2 ;  /* 0x000000040b027825 */ /* 0x001fcc00078e0002 */
[----:B------:R-:W2:Y:S01]  /*0830*/  LDG.E R2, desc[UR8][R2.64] ;  /* 0x0000000802027981 */ /* 0x000ea2000c1e1900 */
[----:B------:R-:W-:Y:S01]  /*0840*/  ISETP.NE.AND P0, PT, R5, 0x1, PT ;  /* 0x000000010500780c */ /* 0x000fe20003f05270 */
[----:B--2---:R-:W-:-:S12]  /*0850*/  FADD R9, R9, R2 ;  /* 0x0000000209097221 */ /* 0x004fd80000000000 */
        /* <DEDUP_REMOVED lines=9> */
[----:B--2---:R-:W-:-:S04]  /*08f0*/  FADD R9, R9, R8 ;  /* 0x0000000809097221 */ /* 0x004fc80000000000 */
[----:B---3--:R-:W-:-:S07]  /*0900*/  @P0 FADD R9, R9, R10 ;  /* 0x0000000a09090221 */ /* 0x008fce0000000000 */
.L_x_73:
[----:B------:R-:W0:Y:S01]  /*0910*/  MUFU.RCP R3, R0 ;  /* 0x0000000000037308 */ /* 0x000e220000001000 */
[----:B------:R-:W-:Y:S07]  /*0920*/  BSSY.RECONVERGENT B0, `(.L_x_76) ;  /* 0x000000c000007945 */ /* 0x000fee0003800200 */
[----:B------:R-:W1:Y:S01]  /*0930*/  FCHK P0, R9, R0 ;  /* 0x0000000009007302 */ /* 0x000e620000000000 */
[----:B0-----:R-:W-:-:S04]  /*0940*/  FFMA R2, -R0, R3, 1 ;  /* 0x3f80000000027423 */ /* 0x001fc80000000103 */
[----:B------:R-:W-:-:S04]  /*0950*/  FFMA R2, R3, R2, R3 ;  /* 0x0000000203027223 */ /* 0x000fc80000000003 */
[----:B------:R-:W-:-:S04]  /*0960*/  FFMA R3, R2, R9, RZ ;  /* 0x0000000902037223 */ /* 0x000fc800000000ff */
[----:B------:R-:W-:-:S04]  /*0970*/  FFMA R8, -R0, R3, R9 ;  /* 0x0000000300087223 */ /* 0x000fc80000000109 */
[----:B------:R-:W-:Y:S01]  /*0980*/  FFMA R11, R2, R8, R3 ;  /* 0x00000008020b7223 */ /* 0x000fe20000000003 */
[----:B-1----:R-:W-:Y:S06]  /*0990*/  @!P0 BRA `(.L_x_77) ;  /* 0x0000000000108947 */ /* 0x002fec0003800000 */
[----:B------:R-:W-:Y:S01]  /*09a0*/  IMAD.MOV.U32 R2, RZ, RZ, R9 ;  /* 0x000000ffff027224 */ /* 0x000fe200078e0009 */
[----:B------:R-:W-:-:S07]  /*09b0*/  MOV R8, 0x9d0 ;  /* 0x000009d000087802 */ /* 0x000fce0000000f00 */
[----:B------:R-:W-:Y:S05]  /*09c0*/  CALL.REL.NOINC `($__internal_2_$__cuda_sm3x_div_rn_noftz_f32_slowpath) ;  /* 0x00000000007c7944 */ /* 0x000fea0003c00000 */
[----:B------:R-:W-:-:S07]  /*09d0*/  IMAD.MOV.U32 R11, RZ, RZ, R2 ;  /* 0x000000ffff0b7224 */ /* 0x000fce00078e0002 */
.L_x_77:
[----:B------:R-:W-:Y:S05]  /*09e0*/  BSYNC.RECONVERGENT B0 ;  /* 0x0000000000007941 */ /* 0x000fea0003800200 */
.L_x_76:
[----:B------:R-:W0:Y:S02]  /*09f0*/  LDC.64 R2, c[0x0][0x390] ;  /* 0x0000e400ff027b82 */ /* 0x000e240000000a00 */
[----:B0-----:R-:W-:-:S05]  /*0a00*/  IMAD.WIDE.U32 R2, R7, 0x4, R2 ;  /* 0x0000000407027825 */ /* 0x001fca00078e0002 */
[----:B------:R0:W-:Y:S01]  /*0a10*/  STG.E desc[UR8][R2.64], R11 ;  /* 0x0000000b02007986 */ /* 0x0001e2000c101908 */
[----:B------:R-:W-:Y:S05]  /*0a20*/  BRA.U !UP1, `(.L_x_78) ;  /* 0xfffffff509c87547 */ /* 0x000fea000b83ffff */
[----:B------:R-:W-:Y:S05]  /*0a30*/  EXIT ;  /* 0x000000000000794d */ /* 0x000fea0003800000 */
.L_x_70:
[----:B------:R-:W0:Y:S08]  /*0a40*/  MUFU.RCP R3, R0 ;  /* 0x0000000000037308 */ /* 0x000e300000001000 */
[----:B------:R-:W1:Y:S01]  /*0a50*/  FCHK P0, RZ, R0 ;  /* 0x00000000ff007302 */ /* 0x000e620000000000 */
[----:B0-----:R-:W-:-:S04]  /*0a60*/  FFMA R2, -R0, R3, 1 ;  /* 0x3f80000000027423 */ /* 0x001fc80000000103 */
[----:B------:R-:W-:-:S04]  /*0a70*/  FFMA R4, R3, R2, R3 ;  /* 0x0000000203047223 */ /* 0x000fc80000000003 */
[----:B------:R-:W-:-:S04]  /*0a80*/  FFMA R3, RZ, R4, RZ ;  /* 0x00000004ff037223 */ /* 0x000fc800000000ff */
[----:B------:R-:W-:-:S04]  /*0a90*/  FFMA R2, -R0, R3, RZ ;  /* 0x0000000300027223 */ /* 0x000fc800000001ff */
[----:B------:R-:W-:Y:S01]  /*0aa0*/  FFMA R7, R4, R2, R3 ;  /* 0x0000000204077223 */ /* 0x000fe20000000003 */
[----:B-1----:R-:W-:Y:S06]  /*0ab0*/  @!P0 BRA `(.L_x_79) ;  /* 0x0000000000108947 */ /* 0x002fec0003800000 */
[----:B------:R-:W-:Y:S02]  /*0ac0*/  MOV R2, RZ ;  /* 0x000000ff00027202 */ /* 0x000fe40000000f00 */
[----:B------:R-:W-:-:S07]  /*0ad0*/  MOV R8, 0xaf0 ;  /* 0x00000af000087802 */ /* 0x000fce0000000f00 */
[----:B------:R-:W-:Y:S05]  /*0ae0*/  CALL.REL.NOINC `($__internal_2_$__cuda_sm3x_div_rn_noftz_f32_slowpath) ;  /* 0x0000000000347944 */ /* 0x000fea0003c00000 */
[----:B------:R-:W-:-:S07]  /*0af0*/  IMAD.MOV.U32 R7, RZ, RZ, R2 ;  /* 0x000000ffff077224 */ /* 0x000fce00078e0002 */
.L_x_79:
[----:B------:R-:W0:Y:S01]  /*0b00*/  LDC.64 R4, c[0x0][0x390] ;  /* 0x0000e400ff047b82 */ /* 0x000e220000000a00 */
[----:B------:R-:W1:Y:S01]  /*0b10*/  LDCU UR5, c[0x0][0x384] ;  /* 0x00007080ff0577ac */ /* 0x000e620008000800 */
[----:B------:R-:W-:-:S05]  /*0b20*/  UMOV UR4, URZ ;  /* 0x000000ff00047c82 */ /* 0x000fca0008000000 */
.L_x_80:
[----:B--2---:R-:W-:Y:S01]  /*0b30*/  VIADD R3, R12, UR4 ;  /* 0x000000040c037c36 */ /* 0x004fe20008000000 */
[----:B------:R-:W-:-:S04]  /*0b40*/  UIADD3 UR4, UPT, UPT, UR4, 0x100, URZ ;  /* 0x0000010004047890 */ /* 0x000fc8000fffe0ff */
[----:B-1----:R-:W-:-:S13]  /*0b50*/  ISETP.GE.AND P0, PT, R3, UR5, PT ;  /* 0x0000000503007c0c */ /* 0x002fda000bf06270 */
[----:B------:R-:W-:Y:S05]  /*0b60*/  @P0 EXIT ;  /* 0x000000000000094d */ /* 0x000fea0003800000 */
[----:B0-----:R-:W-:Y:S01]  /*0b70*/  IMAD.WIDE.U32 R2, R3, 0x4, R4 ;  /* 0x0000000403027825 */ /* 0x001fe200078e0004 */
[----:B------:R-:W-:-:S04]  /*0b80*/  UISETP.GE.AND UP0, UPT, UR4, UR5, UPT ;  /* 0x000000050400728c */ /* 0x000fc8000bf06270 */
[----:B------:R2:W-:Y:S05]  /*0b90*/  STG.E desc[UR8][R2.64], R7 ;  /* 0x0000000702007986 */ /* 0x0005ea000c101908 */
[----:B------:R-:W-:Y:S05]  /*0ba0*/  BRA.U !UP0, `(.L_x_80) ;  /* 0xfffffffd08e07547 */ /* 0x000fea000b83ffff */
[----:B------:R-:W-:Y:S05]  /*0bb0*/  EXIT ;  /* 0x000000000000794d */ /* 0x000fea0003800000 */
        .weak           $__internal_2_$__cuda_sm3x_div_rn_noftz_f32_slowpath
        .type           $__internal_2_$__cuda_sm3x_div_rn_noftz_f32_slowpath,@function
        .size           $__internal_2_$__cuda_sm3x_div_rn_noftz_f32_slowpath,(.L_x_95 - $__internal_2_$__cuda_sm3x_div_rn_noftz_f32_slowpath)
$__internal_2_$__cuda_sm3x_div_rn_noftz_f32_slowpath:
[----:B------:R-:W-:Y:S01]  /*0bc0*/  SHF.R.U32.HI R9, RZ, 0x17, R0 ;  /* 0x00000017ff097819 */ /* 0x000fe20000011600 */
[----:B------:R-:W-:Y:S01]  /*0bd0*/  BSSY.RECONVERGENT B1, `(.L_x_81) ;  /* 0x0000063000017945 */ /* 0x000fe20003800200 */
[----:B------:R-:W-:Y:S01]  /*0be0*/  SHF.R.U32.HI R3, RZ, 0x17, R2 ;  /* 0x00000017ff037819 */ /* 0x000fe20000011602 */
[----:B------:R-:W-:Y:S01]  /*0bf0*/  IMAD.MOV.U32 R11, RZ, RZ, R0 ;  /* 0x000000ffff0b7224 */ /* 0x000fe200078e0000 */
[----:B------:R-:W-:Y:S02]  /*0c00*/  LOP3.LUT R9, R9, 0xff, RZ, 0xc0, !PT ;  /* 0x000000ff09097812 */ /* 0x000fe400078ec0ff */
[----:B------:R-:W-:Y:S02]  /*0c10*/  LOP3.LUT R18, R3, 0xff, RZ, 0xc0, !PT ;  /* 0x000000ff03127812 */ /* 0x000fe400078ec0ff */
[----:B------:R-:W-:-:S03]  /*0c20*/  IADD3 R17, PT, PT, R9, -0x1, RZ ;  /* 0xffffffff09117810 */ /* 0x000fc60007ffe0ff */
[----:B------:R-:W-:Y:S01]  /*0c30*/  VIADD R10, R18, 0xffffffff ;  /* 0xffffffff120a7836 */ /* 0x000fe20000000000 */
[----:B------:R-:W-:-:S04]  /*0c40*/  ISETP.GT.U32.AND P0, PT, R17, 0xfd, PT ;  /* 0x000000fd1100780c */ /* 0x000fc80003f04070 */
[----:B------:R-:W-:-:S13]  /*0c50*/  ISETP.GT.U32.OR P0, PT, R10, 0xfd, P0 ;  /* 0x000000fd0a00780c */ /* 0x000fda0000704470 */
[----:B------:R-:W-:Y:S01]  /*0c60*/  @!P0 MOV R3, RZ ;  /* 0x000000ff00038202 */ /* 0x000fe20000000f00 */
[----:B------:R-:W-:Y:S06]  /*0c70*/  @!P0 BRA `(.L_x_82) ;  /* 0x00000000005c8947 */ /* 0x000fec0003800000 */
[----:B------:R-:W-:Y:S02]  /*0c80*/  FSETP.GTU.FTZ.AND P0, PT, |R2|, +INF , PT ;  /* 0x7f8000000200780b */ /* 0x000fe40003f1c200 */
[----:B------:R-:W-:-:S04]  /*0c90*/  FSETP.GTU.FTZ.AND P1, PT, |R0|, +INF , PT ;  /* 0x7f8000000000780b */ /* 0x000fc80003f3c200 */
[----:B------:R-:W-:-:S13]  /*0ca0*/  PLOP3.LUT P0, PT, P0, P1, PT, 0xf8, 0x8f ;  /* 0x00000000008f781c */ /* 0x000fda0000703f70 */
[----:B------:R-:W-:Y:S05]  /*0cb0*/  @P0 BRA `(.L_x_83) ;  /* 0x00000004004c0947 */ /* 0x000fea0003800000 */
[----:B------:R-:W-:-:S13]  /*0cc0*/  LOP3.LUT P0, RZ, R11, 0x7fffffff, R2, 0xc8, !PT ;  /* 0x7fffffff0bff7812 */ /* 0x000fda000780c802 */
[----:B------:R-:W-:Y:S05]  /*0cd0*/  @!P0 BRA `(.L_x_84) ;  /* 0x00000004003c8947 */ /* 0x000fea0003800000 */
[----:B------:R-:W-:Y:S02]  /*0ce0*/  FSETP.NEU.FTZ.AND P2, PT, |R2|, +INF , PT ;  /* 0x7f8000000200780b */ /* 0x000fe40003f5d200 */
        /* <DEDUP_REMOVED lines=11> */
[----:B------:R-:W-:Y:S02]  /*0da0*/  @P0 IMAD.MOV.U32 R3, RZ, RZ, RZ ;  /* 0x000000ffff030224 */ /* 0x000fe400078e00ff */
[----:B------:R-:W-:Y:S01]  /*0db0*/  @!P0 FFMA R2, R2, 1.84467440737095516160e+19, RZ ;  /* 0x5f80000002028823 */ /* 0x000fe200000000ff */
[----:B------:R-:W-:Y:S02]  /*0dc0*/  @!P0 IMAD.MOV.U32 R3, RZ, RZ, -0x40 ;  /* 0xffffffc0ff038424 */ /* 0x000fe400078e00ff */
[----:B------:R-:W-:-:S03]  /*0dd0*/  @!P1 FFMA R11, R0, 1.84467440737095516160e+19, RZ ;  /* 0x5f800000000b9823 */ /* 0x000fc600000000ff */
[----:B------:R-:W-:-:S07]  /*0de0*/  @!P1 IADD3 R3, PT, PT, R3, 0x40, RZ ;  /* 0x0000004003039810 */ /* 0x000fce0007ffe0ff */
.L_x_82:
[----:B------:R-:W-:Y:S01]  /*0df0*/  LEA R10, R9, 0xc0800000, 0x17 ;  /* 0xc0800000090a7811 */ /* 0x000fe200078eb8ff */
[----:B------:R-:W-:Y:S04]  /*0e00*/  BSSY.RECONVERGENT B2, `(.L_x_87) ;  /* 0x0000036000027945 */ /* 0x000fe80003800200 */
[----:B------:R-:W-:Y:S01]  /*0e10*/  IMAD.IADD R17, R11, 0x1, -R10 ;  /* 0x000000010b117824 */ /* 0x000fe200078e0a0a */
[----:B------:R-:W-:-:S03]  /*0e20*/  IADD3 R10, PT, PT, R18, -0x7f, RZ ;  /* 0xffffff81120a7810 */ /* 0x000fc60007ffe0ff */
[----:B------:R-:W0:Y:S01]  /*0e30*/  MUFU.RCP R11, R17 ;  /* 0x00000011000b7308 */ /* 0x000e220000001000 */
[----:B------:R-:W-:Y:S01]  /*0e40*/  FADD.FTZ R19, -R17, -RZ ;  /* 0x800000ff11137221 */ /* 0x000fe20000010100 */
[C---:B------:R-:W-:Y:S01]  /*0e50*/  IMAD R2, R10.reuse, -0x800000, R2 ;  /* 0xff8000000a027824 */ /* 0x040fe200078e0202 */
[----:B------:R-:W-:-:S05]  /*0e60*/  IADD3 R10, PT, PT, R10, 0x7f, -R9 ;  /* 0x0000007f0a0a7810 */ /* 0x000fca0007ffe809 */
[----:B------:R-:W-:Y:S02]  /*0e70*/  IMAD.IADD R10, R10, 0x1, R3 ;  /* 0x000000010a0a7824 */ /* 0x000fe400078e0203 */
        /* <DEDUP_REMOVED lines=9> */
[----:B------:R-:W-:-:S05]  /*0f10*/  IADD3 R17, PT, PT, R9, R10, RZ ;  /* 0x0000000a09117210 */ /* 0x000fca0007ffe0ff */
[----:B------:R-:W-:-:S05]  /*0f20*/  VIADD R3, R17, 0xffffffff ;  /* 0xffffffff11037836 */ /* 0x000fca0000000000 */
        /* <DEDUP_REMOVED lines=9> */
[-CC-:B------:R-:W-:Y:S01]  /*0fc0*/  FFMA.RZ R3, R11, R19.reuse, R20.reuse ;  /* 0x000000130b037223 */ /* 0x180fe2000000c014 */
[----:B------:R-:W-:Y:S01]  /*0fd0*/  IADD3 R18, PT, PT, R17, 0x20, RZ ;  /* 0x0000002011127810 */ /* 0x000fe20007ffe0ff */
[-CC-:B------:R-:W-:Y:S01]  /*0fe0*/  FFMA.RM R10, R11, R19.reuse, R20.reuse ;  /* 0x000000130b0a7223 */ /* 0x180fe20000004014 */
[----:B------:R-:W-:Y:S02]  /*0ff0*/  ISETP.NE.AND P2, PT, R17, RZ, PT ;  /* 0x000000ff1100720c */ /* 0x000fe40003f45270 */
[----:B------:R-:W-:Y:S01]  /*1000*/  LOP3.LUT R9, R3, 0x7fffff, RZ, 0xc0, !PT ;  /* 0x007fffff03097812 */ /* 0x000fe200078ec0ff */
[----:B------:R-:W-:Y:S01]  /*1010*/  FFMA.RP R3, R11, R19, R20 ;  /* 0x000000130b037223 */ /* 0x000fe20000008014 */
[----:B------:R-:W-:Y:S01]  /*1020*/  IMAD.MOV R11, RZ, RZ, -R17 ;  /* 0x000000ffff0b7224 */ /* 0x000fe200078e0a11 */
[----:B------:R-:W-:Y:S02]  /*1030*/  ISETP.NE.AND P1, PT, R17, RZ, PT ;  /* 0x000000ff1100720c */ /* 0x000fe40003f25270 */
[----:B------:R-:W-:-:S02]  /*1040*/  LOP3.LUT R9, R9, 0x800000, RZ, 0xfc, !PT ;  /* 0x0080000009097812 */ /* 0x000fc400078efcff */
[----:B------:R-:W-:Y:S02]  /*1050*/  FSETP.NEU.FTZ.AND P0, PT, R3, R10, PT ;  /* 0x0000000a0300720b */ /* 0x000fe40003f1d000 */
[----:B------:R-:W-:Y:S02]  /*1060*/  SHF.L.U32 R18, R9, R18, RZ ;  /* 0x0000001209127219 */ /* 0x000fe400000006ff */
[----:B------:R-:W-:Y:S02]  /*1070*/  SEL R10, R11, RZ, P2 ;  /* 0x000000ff0b0a7207 */ /* 0x000fe40001000000 */
[----:B------:R-:W-:Y:S02]  /*1080*/  ISETP.NE.AND P1, PT, R18, RZ, P1 ;  /* 0x000000ff1200720c */ /* 0x000fe40000f25270 */
[----:B------:R-:W-:Y:S02]  /*1090*/  SHF.R.U32.HI R10, RZ, R10, R9 ;  /* 0x0000000aff0a7219 */ /* 0x000fe40000011609 */
[----:B------:R-:W-:-:S02]  /*10a0*/  PLOP3.LUT P0, PT, P0, P1, PT, 0xf8, 0x8f ;  /* 0x00000000008f781c */ /* 0x000fc40000703f70 */
[----:B------:R-:W-:Y:S02]  /*10b0*/  SHF.R.U32.HI R18, RZ, 0x1, R10 ;  /* 0x00000001ff127819 */ /* 0x000fe4000001160a */
[----:B------:R-:W-:-:S04]  /*10c0*/  SEL R3, RZ, 0x1, !P0 ;  /* 0x00000001ff037807 */ /* 0x000fc80004000000 */
[----:B------:R-:W-:-:S04]  /*10d0*/  LOP3.LUT R3, R3, 0x1, R18, 0xf8, !PT ;  /* 0x0000000103037812 */ /* 0x000fc800078ef812 */
[----:B------:R-:W-:-:S04]  /*10e0*/  LOP3.LUT R3, R3, R10, RZ, 0xc0, !PT ;  /* 0x0000000a03037212 */ /* 0x000fc800078ec0ff */
[----:B------:R-:W-:-:S04]  /*10f0*/  IADD3 R3, PT, PT, R18, R3, RZ ;  /* 0x0000000312037210 */ /* 0x000fc80007ffe0ff */
[----:B------:R-:W-:Y:S01]  /*1100*/  LOP3.LUT R2, R3, R2, RZ, 0xfc, !PT ;  /* 0x0000000203027212 */ /* 0x000fe200078efcff */
[----:B------:R-:W-:Y:S06]  /*1110*/  BRA `(.L_x_90) ;  /* 0x0000000000107947 */ /* 0x000fec0003800000 */
.L_x_89:
[----:B------:R-:W-:-:S04]  /*1120*/  LOP3.LUT R2, R2, 0x80000000, RZ, 0xc0, !PT ;  /* 0x8000000002027812 */ /* 0x000fc800078ec0ff */
[----:B------:R-:W-:Y:S01]  /*1130*/  LOP3.LUT R2, R2, 0x7f800000, RZ, 0xfc, !PT ;  /* 0x7f80000002027812 */ /* 0x000fe200078efcff */
[----:B------:R-:W-:Y:S06]  /*1140*/  BRA `(.L_x_90) ;  /* 0x0000000000047947 */ /* 0x000fec0003800000 */
.L_x_88:
[----:B------:R-:W-:-:S07]  /*1150*/  IMAD R2, R10, 0x800000, R2 ;  /* 0x008000000a027824 */ /* 0x000fce00078e0202 */
.L_x_90:
[----:B------:R-:W-:Y:S05]  /*1160*/  BSYNC.RECONVERGENT B2 ;  /* 0x0000000000027941 */ /* 0x000fea0003800200 */
.L_x_87:
[----:B------:R-:W-:Y:S05]  /*1170*/  BRA `(.L_x_91) ;  /* 0x0000000000207947 */ /* 0x000fea0003800000 */
.L_x_86:
[----:B------:R-:W-:-:S04]  /*1180*/  LOP3.LUT R2, R11, 0x80000000, R2, 0x48, !PT ;  /* 0x800000000b027812 */ /* 0x000fc800078e4802 */
[----:B------:R-:W-:Y:S01]  /*1190*/  LOP3.LUT R2, R2, 0x7f800000, RZ, 0xfc, !PT ;  /* 0x7f80000002027812 */ /* 0x000fe200078efcff */
[----:B------:R-:W-:Y:S06]  /*11a0*/  BRA `(.L_x_91) ;  /* 0x0000000000147947 */ /* 0x000fec0003800000 */
.L_x_85:
[----:B------:R-:W-:Y:S01]  /*11b0*/  LOP3.LUT R2, R11, 0x80000000, R2, 0x48, !PT ;  /* 0x800000000b027812 */ /* 0x000fe200078e4802 */
[----:B------:R-:W-:Y:S06]  /*11c0*/  BRA `(.L_x_91) ;  /* 0x00000000000c7947 */ /* 0x000fec0003800000 */
.L_x_84:
[----:B------:R-:W0:Y:S01]  /*11d0*/  MUFU.RSQ R2, -QNAN ;  /* 0xffc0000000027908 */ /* 0x000e220000001400 */
[----:B------:R-:W-:Y:S05]  /*11e0*/  BRA `(.L_x_91) ;  /* 0x0000000000047947 */ /* 0x000fea0003800000 */
.L_x_83:
[----:B------:R-:W-:-:S07]  /*11f0*/  FADD.FTZ R2, R2, R0 ;  /* 0x0000000002027221 */ /* 0x000fce0000010000 */
.L_x_91:
[----:B------:R-:W-:Y:S05]  /*1200*/  BSYNC.RECONVERGENT B1 ;  /* 0x0000000000017941 */ /* 0x000fea0003800200 */
.L_x_81:
[----:B------:R-:W-:-:S04]  /*1210*/  HFMA2 R9, -RZ, RZ, 0, 0 ;  /* 0x00000000ff097431 */ /* 0x000fc800000001ff */
[----:B0-----:R-:W-:Y:S05]  /*1220*/  RET.REL.NODEC R8 `(_Z10meanKerneliiPfS_) ;  /* 0xffffffec08747950 */ /* 0x001fea0003c3ffff */
.L_x_92:
        /* <DEDUP_REMOVED lines=13> */
.L_x_95:


//--------------------- .nv.shared.reserved.0     --------------------------
	.section	.nv.shared.reserved.0,"aw",@nobits
	.weak		__nv_reservedSMEM_offset_0_alias
	.size		__nv_reservedSMEM_offset_0_alias, 0, 64
	.other		__nv_reservedSMEM_offset_0_alias,@"STO_CUDA_RESERVED_SHARED STV_DEFAULT"
__nv_reservedSMEM_offset_0_alias:
	.zero		0
	.zero		64


//--------------------- .nv.constant0._Z12resultKerneliiiPfS_ --------------------------
	.section	.nv.constant0._Z12resultKerneliiiPfS_,"a",@progbits
	.sectionflags	@""
	.align	4
.nv.constant0._Z12resultKerneliiiPfS_:
	.zero		928


//--------------------- .nv.constant0._Z13paddingKerneliiiPfS_ --------------------------
	.section	.nv.constant0._Z13paddingKerneliiiPfS_,"a",@progbits
	.sectionflags	@""
	.align	4
.nv.constant0._Z13paddingKerneliiiPfS_:
	.zero		928


//--------------------- .nv.constant0._Z17correlationKerneliiPfS_ --------------------------
	.section	.nv.constant0._Z17correlationKerneliiPfS_,"a",@progbits
	.sectionflags	@""
	.align	4
.nv.constant0._Z17correlationKerneliiPfS_:
	.zero		920


//--------------------- .nv.constant0._Z16differenceKerneliiPfS_S_ --------------------------
	.section	.nv.constant0._Z16differenceKerneliiPfS_S_,"a",@progbits
	.sectionflags	@""
	.align	4
.nv.constant0._Z16differenceKerneliiPfS_S_:
	.zero		928


//--------------------- .nv.constant0._Z10meanKerneliiPfS_ --------------------------
	.section	.nv.constant0._Z10meanKerneliiPfS_,"a",@progbits
	.sectionflags	@""
	.align	4
.nv.constant0._Z10meanKerneliiPfS_:
	.zero		920


//--------------------- SYMBOLS --------------------------

	.type		.nv.reservedSmem.offset0,@object
	.size		.nv.reservedSmem.offset0,0x4
